def attn_fwd(
    Q,
    K,
    V,
    Out,
    Lse,
    sm_scale,
    stride_qz,
    stride_qh,
    stride_qm,
    stride_qk,
    stride_kz,
    stride_kh,
    stride_kn,
    stride_kk,
    stride_vz,
    stride_vh,
    stride_vn,
    stride_vk,
    stride_oz,
    stride_oh,
    stride_om,
    stride_ok,
    seqlen_q,
    seqlen_k,
    BLOCK_M: tl.constexpr,
    BLOCK_N: tl.constexpr,
    HEAD_DIM: tl.constexpr,
    CAUSAL: tl.constexpr,
):
    start_m = tl.program_id(0)
    off_hz = tl.program_id(1)
    q_off = off_hz * stride_qh
    k_off = off_hz * stride_kh
    v_off = off_hz * stride_vh
    offs_m = start_m * BLOCK_M + tl.arange(0, BLOCK_M)
    offs_d = tl.arange(0, HEAD_DIM)
    offs_n = tl.arange(0, BLOCK_N)
    q_ptrs = Q + q_off + offs_m[:, None] * stride_qm + offs_d[None, :] * stride_qk
    k_ptrs = K + k_off + offs_d[:, None] * stride_kk + offs_n[None, :] * stride_kn
    v_ptrs = V + v_off + offs_n[:, None] * stride_vn + offs_d[None, :] * stride_vk
    m_i = tl.full([BLOCK_M], float("-inf"), dtype=tl.float32)
    l_i = tl.zeros([BLOCK_M], dtype=tl.float32) + 1.0
    acc = tl.zeros([BLOCK_M, HEAD_DIM], dtype=tl.float32)
    q = tl.load(q_ptrs)
    acc, l_i, m_i = _attn_fwd_inner(
        acc,
        l_i,
        m_i,
        q,
        k_ptrs,
        v_ptrs,
        sm_scale,
        stride_kn,
        stride_vn,
        start_m,
        seqlen_k,
        BLOCK_M,
        BLOCK_N,
        HEAD_DIM,
        CAUSAL,
    )
    acc = acc / l_i[:, None]
    lse = m_i + tl.math.log2(l_i) / 1.4426950408889634
    o_ptrs = (
        Out
        + off_hz * stride_oh
        + offs_m[:, None] * stride_om
        + offs_d[None, :] * stride_ok
    )
    tl.store(o_ptrs, acc.to(Out.dtype.element_ty))
    tl.store(Lse + off_hz * seqlen_q + offs_m, lse)

# config = {"BLOCK_M": 128, "BLOCK_N": 128, "HEAD_DIM": 32, "arch": "sm_90", "causal": false, "dtype": "fp8e4m3", "num_stages": 3, "num_warps": 8}
# arch = sm_90


// ===== COMPILED SASS (sm_90a) =====

	.target	sm_90a

	.elftype	@"ET_EXEC"


//--------------------- .note.nv.tkinfo           --------------------------
	.section	.note.nv.tkinfo,"",@"SHT_NOTE"
	.sectionflags	@"SHF_NOTE_NV_TKINFO"
	.tkinfo
        /*0018*/ 	.word	0x00000002
        /*0030*/ 	.string	""
        /*0030*/ 	.string	"ptxas"
        /*0030*/ 	.string	"Cuda compilation tools, release 13.0, V13.0.88"
        /*0030*/ 	.string	"Build cuda_13.0.r13.0/compiler.36424714_0"
        /*0030*/ 	.string	"-v  -suppress-debug-info  -lineinfo  -arch sm_90a "



//--------------------- .note.nv.cuinfo           --------------------------
	.section	.note.nv.cuinfo,"",@"SHT_NOTE"
	.sectionflags	@"SHF_NOTE_NV_CUINFO"
        /*0018*/ 	.short	0x0002
        /*001a*/ 	.short	0x005a
        /*001c*/ 	.short	0x0082
	.zero		2


//--------------------- .nv.info                  --------------------------
	.section	.nv.info,"",@"SHT_CUDA_INFO"
	.align	4


	//----- nvinfo : EIATTR_REGCOUNT
	.align		4
        /*0000*/ 	.byte	0x04, 0x2f
        /*0002*/ 	.short	(.L_2 - .L_1)
	.align		4
.L_1:
        /*0004*/ 	.word	index@(attn_fwd)
        /*0008*/ 	.word	0x000000cc


	//----- nvinfo : EIATTR_FRAME_SIZE
	.align		4
.L_2:
        /*000c*/ 	.byte	0x04, 0x11
        /*000e*/ 	.short	(.L_4 - .L_3)
	.align		4
.L_3:
        /*0010*/ 	.word	index@(attn_fwd)
        /*0014*/ 	.word	0x00000000


	//----- nvinfo : EIATTR_MIN_STACK_SIZE
	.align		4
.L_4:
        /*0018*/ 	.byte	0x04, 0x12
        /*001a*/ 	.short	(.L_6 - .L_5)
	.align		4
.L_5:
        /*001c*/ 	.word	index@(attn_fwd)
        /*0020*/ 	.word	0x00000000
.L_6:


//--------------------- .nv.compat                --------------------------
	.section	.nv.compat,"",@"SHT_CUDA_COMPAT_INFO"
	.align	4
        /*0000*/ 	.byte	0x02, 0x09, 0x01, 0x00, 0x02, 0x02, 0x04, 0x00, 0x02, 0x05, 0x05, 0x00, 0x03, 0x07, 0x01, 0x01
        /*0010*/ 	.byte	0x02, 0x03, 0x00, 0x00, 0x02, 0x06, 0x01, 0x00, 0x04, 0x0b, 0x08, 0x00, 0x00, 0x00, 0x00, 0x00
        /*0020*/ 	.byte	0x00, 0x00, 0x00, 0x00


//--------------------- .nv.info.attn_fwd         --------------------------
	.section	.nv.info.attn_fwd,"",@"SHT_CUDA_INFO"
	.sectionflags	@""
	.align	4


	//----- nvinfo : EIATTR_CUDA_API_VERSION
	.align		4
        /*0000*/ 	.byte	0x04, 0x37
        /*0002*/ 	.short	(.L_8 - .L_7)
.L_7:
        /*0004*/ 	.word	0x00000082


	//----- nvinfo : EIATTR_KPARAM_INFO
	.align		4
.L_8:
        /*0008*/ 	.byte	0x04, 0x17
        /*000a*/ 	.short	(.L_10 - .L_9)
.L_9:
        /*000c*/ 	.word	0x00000000
        /*0010*/ 	.short	0x0019
        /*0012*/ 	.short	0x0080
        /*0014*/ 	.byte	0x00, 0xf4, 0x21, 0x00


	//----- nvinfo : EIATTR_KPARAM_INFO
	.align		4
.L_10:
        /*0018*/ 	.byte	0x04, 0x17
        /*001a*/ 	.short	(.L_12 - .L_11)
.L_11:
        /*001c*/ 	.word	0x00000000
        /*0020*/ 	.short	0x0018
        /*0022*/ 	.short	0x0078
        /*0024*/ 	.byte	0x00, 0xf4, 0x21, 0x00


	//----- nvinfo : EIATTR_KPARAM_INFO
	.align		4
.L_12:
        /*0028*/ 	.byte	0x04, 0x17
        /*002a*/ 	.short	(.L_14 - .L_13)
.L_13:
        /*002c*/ 	.word	0x00000000
        /*0030*/ 	.short	0x0017
        /*0032*/ 	.short	0x0070
        /*0034*/ 	.byte	0x00, 0xf0, 0x11, 0x00


	//----- nvinfo : EIATTR_KPARAM_INFO
	.align		4
.L_14:
        /*0038*/ 	.byte	0x04, 0x17
        /*003a*/ 	.short	(.L_16 - .L_15)
.L_15:
        /*003c*/ 	.word	0x00000000
        /*0040*/ 	.short	0x0016
        /*0042*/ 	.short	0x006c
        /*0044*/ 	.byte	0x00, 0xf0, 0x11, 0x00


	//----- nvinfo : EIATTR_KPARAM_INFO
	.align		4
.L_16:
        /*0048*/ 	.byte	0x04, 0x17
        /*004a*/ 	.short	(.L_18 - .L_17)
.L_17:
        /*004c*/ 	.word	0x00000000
        /*0050*/ 	.short	0x0015
        /*0052*/ 	.short	0x0068
        /*0054*/ 	.byte	0x00, 0xf0, 0x11, 0x00


	//----- nvinfo : EIATTR_KPARAM_INFO
	.align		4
.L_18:
        /*0058*/ 	.byte	0x04, 0x17
        /*005a*/ 	.short	(.L_20 - .L_19)
.L_19:
        /*005c*/ 	.word	0x00000000
        /*0060*/ 	.short	0x0014
        /*0062*/ 	.short	0x0064
        /*0064*/ 	.byte	0x00, 0xf0, 0x11, 0x00


	//----- nvinfo : EIATTR_KPARAM_INFO
	.align		4
.L_20:
        /*0068*/ 	.byte	0x04, 0x17
        /*006a*/ 	.short	(.L_22 - .L_21)
.L_21:
        /*006c*/ 	.word	0x00000000
        /*0070*/ 	.short	0x0013
        /*0072*/ 	.short	0x0060
        /*0074*/ 	.byte	0x00, 0xf0, 0x11, 0x00


	//----- nvinfo : EIATTR_KPARAM_INFO
	.align		4
.L_22:
        /*0078*/ 	.byte	0x04, 0x17
        /*007a*/ 	.short	(.L_24 - .L_23)
.L_23:
        /*007c*/ 	.word	0x00000000
        /*0080*/ 	.short	0x0012
        /*0082*/ 	.short	0x005c
        /*0084*/ 	.byte	0x00, 0xf0, 0x11, 0x00


	//----- nvinfo : EIATTR_KPARAM_INFO
	.align		4
.L_24:
        /*0088*/ 	.byte	0x04, 0x17
        /*008a*/ 	.short	(.L_26 - .L_25)
.L_25:
        /*008c*/ 	.word	0x00000000
        /*0090*/ 	.short	0x0011
        /*0092*/ 	.short	0x0058
        /*0094*/ 	.byte	0x00, 0xf0, 0x11, 0x00


	//----- nvinfo : EIATTR_KPARAM_INFO
	.align		4
.L_26:
        /*0098*/ 	.byte	0x04, 0x17
        /*009a*/ 	.short	(.L_28 - .L_27)
.L_27:
        /*009c*/ 	.word	0x00000000
        /*00a0*/ 	.short	0x0010
        /*00a2*/ 	.short	0x0054
        /*00a4*/ 	.byte	0x00, 0xf0, 0x11, 0x00


	//----- nvinfo : EIATTR_KPARAM_INFO
	.align		4
.L_28:
        /*00a8*/ 	.byte	0x04, 0x17
        /*00aa*/ 	.short	(.L_30 - .L_29)
.L_29:
        /*00ac*/ 	.word	0x00000000
        /*00b0*/ 	.short	0x000f
        /*00b2*/ 	.short	0x0050
        /*00b4*/ 	.byte	0x00, 0xf0, 0x11, 0x00


	//----- nvinfo : EIATTR_KPARAM_INFO
	.align		4
.L_30:
        /*00b8*/ 	.byte	0x04, 0x17
        /*00ba*/ 	.short	(.L_32 - .L_31)
.L_31:
        /*00bc*/ 	.word	0x00000000
        /*00c0*/ 	.short	0x000e
        /*00c2*/ 	.short	0x004c
        /*00c4*/ 	.byte	0x00, 0xf0, 0x11, 0x00


	//----- nvinfo : EIATTR_KPARAM_INFO
	.align		4
.L_32:
        /*00c8*/ 	.byte	0x04, 0x17
        /*00ca*/ 	.short	(.L_34 - .L_33)
.L_33:
        /*00cc*/ 	.word	0x00000000
        /*00d0*/ 	.short	0x000d
        /*00d2*/ 	.short	0x0048
        /*00d4*/ 	.byte	0x00, 0xf0, 0x11, 0x00


	//----- nvinfo : EIATTR_KPARAM_INFO
	.align		4
.L_34:
        /*00d8*/ 	.byte	0x04, 0x17
        /*00da*/ 	.short	(.L_36 - .L_35)
.L_35:
        /*00dc*/ 	.word	0x00000000
        /*00e0*/ 	.short	0x000c
        /*00e2*/ 	.short	0x0044
        /*00e4*/ 	.byte	0x00, 0xf0, 0x11, 0x00


	//----- nvinfo : EIATTR_KPARAM_INFO
	.align		4
.L_36:
        /*00e8*/ 	.byte	0x04, 0x17
        /*00ea*/ 	.short	(.L_38 - .L_37)
.L_37:
        /*00ec*/ 	.word	0x00000000
        /*00f0*/ 	.short	0x000b
        /*00f2*/ 	.short	0x0040
        /*00f4*/ 	.byte	0x00, 0xf0, 0x11, 0x00


	//----- nvinfo : EIATTR_KPARAM_INFO
	.align		4
.L_38:
        /*00f8*/ 	.byte	0x04, 0x17
        /*00fa*/ 	.short	(.L_40 - .L_39)
.L_39:
        /*00fc*/ 	.word	0x00000000
        /*0100*/ 	.short	0x000a
        /*0102*/ 	.short	0x003c
        /*0104*/ 	.byte	0x00, 0xf0, 0x11, 0x00


	//----- nvinfo : EIATTR_KPARAM_INFO
	.align		4
.L_40:
        /*0108*/ 	.byte	0x04, 0x17
        /*010a*/ 	.short	(.L_42 - .L_41)
.L_41:
        /*010c*/ 	.word	0x00000000
        /*0110*/ 	.short	0x0009
        /*0112*/ 	.short	0x0038
        /*0114*/ 	.byte	0x00, 0xf0, 0x11, 0x00


	//----- nvinfo : EIATTR_KPARAM_INFO
	.align		4
.L_42:
        /*0118*/ 	.byte	0x04, 0x17
        /*011a*/ 	.short	(.L_44 - .L_43)
.L_43:
        /*011c*/ 	.word	0x00000000
        /*0120*/ 	.short	0x0008
        /*0122*/ 	.short	0x0034
        /*0124*/ 	.byte	0x00, 0xf0, 0x11, 0x00


	//----- nvinfo : EIATTR_KPARAM_INFO
	.align		4
.L_44:
        /*0128*/ 	.byte	0x04, 0x17
        /*012a*/ 	.short	(.L_46 - .L_45)
.L_45:
        /*012c*/ 	.word	0x00000000
        /*0130*/ 	.short	0x0007
        /*0132*/ 	.short	0x0030
        /*0134*/ 	.byte	0x00, 0xf0, 0x11, 0x00


	//----- nvinfo : EIATTR_KPARAM_INFO
	.align		4
.L_46:
        /*0138*/ 	.byte	0x04, 0x17
        /*013a*/ 	.short	(.L_48 - .L_47)
.L_47:
        /*013c*/ 	.word	0x00000000
        /*0140*/ 	.short	0x0006
        /*0142*/ 	.short	0x002c
        /*0144*/ 	.byte	0x00, 0xf0, 0x11, 0x00


	//----- nvinfo : EIATTR_KPARAM_INFO
	.align		4
.L_48:
        /*0148*/ 	.byte	0x04, 0x17
        /*014a*/ 	.short	(.L_50 - .L_49)
.L_49:
        /*014c*/ 	.word	0x00000000
        /*0150*/ 	.short	0x0005
        /*0152*/ 	.short	0x0028
        /*0154*/ 	.byte	0x00, 0xf0, 0x11, 0x00


	//----- nvinfo : EIATTR_KPARAM_INFO
	.align		4
.L_50:
        /*0158*/ 	.byte	0x04, 0x17
        /*015a*/ 	.short	(.L_52 - .L_51)
.L_51:
        /*015c*/ 	.word	0x00000000
        /*0160*/ 	.short	0x0004
        /*0162*/ 	.short	0x0020
        /*0164*/ 	.byte	0x00, 0xf4, 0x21, 0x00


	//----- nvinfo : EIATTR_KPARAM_INFO
	.align		4
.L_52:
        /*0168*/ 	.byte	0x04, 0x17
        /*016a*/ 	.short	(.L_54 - .L_53)
.L_53:
        /*016c*/ 	.word	0x00000000
        /*0170*/ 	.short	0x0003
        /*0172*/ 	.short	0x0018
        /*0174*/ 	.byte	0x00, 0xf4, 0x21, 0x00


	//----- nvinfo : EIATTR_KPARAM_INFO
	.align		4
.L_54:
        /*0178*/ 	.byte	0x04, 0x17
        /*017a*/ 	.short	(.L_56 - .L_55)
.L_55:
        /*017c*/ 	.word	0x00000000
        /*0180*/ 	.short	0x0002
        /*0182*/ 	.short	0x0010
        /*0184*/ 	.byte	0x00, 0xf4, 0x21, 0x00


	//----- nvinfo : EIATTR_KPARAM_INFO
	.align		4
.L_56:
        /*0188*/ 	.byte	0x04, 0x17
        /*018a*/ 	.short	(.L_58 - .L_57)
.L_57:
        /*018c*/ 	.word	0x00000000
        /*0190*/ 	.short	0x0001
        /*0192*/ 	.short	0x0008
        /*0194*/ 	.byte	0x00, 0xf4, 0x21, 0x00


	//----- nvinfo : EIATTR_KPARAM_INFO
	.align		4
.L_58:
        /*0198*/ 	.byte	0x04, 0x17
        /*019a*/ 	.short	(.L_60 - .L_59)
.L_59:
        /*019c*/ 	.word	0x00000000
        /*01a0*/ 	.short	0x0000
        /*01a2*/ 	.short	0x0000
        /*01a4*/ 	.byte	0x00, 0xf4, 0x21, 0x00


	//----- nvinfo : EIATTR_SPARSE_MMA_MASK
	.align		4
.L_60:
        /*01a8*/ 	.byte	0x03, 0x50
        /*01aa*/ 	.short	0x0000


	//----- nvinfo : EIATTR_MAXREG_COUNT
	.align		4
        /*01ac*/ 	.byte	0x03, 0x1b
        /*01ae*/ 	.short	0x00ff


	//----- nvinfo : EIATTR_NUM_BARRIERS
	.align		4
        /*01b0*/ 	.byte	0x02, 0x4c
        /*01b2*/ 	.byte	0x01
	.zero		1


	//----- nvinfo : EIATTR_MERCURY_ISA_VERSION
	.align		4
        /*01b4*/ 	.byte	0x03, 0x5f
        /*01b6*/ 	.short	0x0101


	//----- nvinfo : EIATTR_COOP_GROUP_MASK_REGIDS
	.align		4
        /*01b8*/ 	.byte	0x04, 0x29
        /*01ba*/ 	.short	(.L_62 - .L_61)


	//   ....[0]....
.L_61:
        /*01bc*/ 	.word	0xffffffff


	//   ....[1]....
        /*01c0*/ 	.word	0xffffffff


	//   ....[2]....
        /*01c4*/ 	.word	0xffffffff


	//   ....[3]....
        /*01c8*/ 	.word	0xffffffff


	//   ....[4]....
        /*01cc*/ 	.word	0xffffffff


	//   ....[5]....
        /*01d0*/ 	.word	0xffffffff


	//   ....[6]....
        /*01d4*/ 	.word	0xffffffff


	//   ....[7]....
        /*01d8*/ 	.word	0xffffffff


	//   ....[8]....
        /*01dc*/ 	.word	0xffffffff


	//   ....[9]....
        /*01e0*/ 	.word	0xffffffff


	//   ....[10]....
        /*01e4*/ 	.word	0xffffffff


	//   ....[11]....
        /*01e8*/ 	.word	0xffffffff


	//   ....[12]....
        /*01ec*/ 	.word	0xffffffff


	//   ....[13]....
        /*01f0*/ 	.word	0xffffffff


	//   ....[14]....
        /*01f4*/ 	.word	0xffffffff


	//   ....[15]....
        /*01f8*/ 	.word	0xffffffff


	//   ....[16]....
        /*01fc*/ 	.word	0xffffffff


	//   ....[17]....
        /*0200*/ 	.word	0xffffffff


	//   ....[18]....
        /*0204*/ 	.word	0xffffffff


	//   ....[19]....
        /*0208*/ 	.word	0xffffffff


	//   ....[20]....
        /*020c*/ 	.word	0xffffffff


	//   ....[21]....
        /*0210*/ 	.word	0xffffffff


	//   ....[22]....
        /*0214*/ 	.word	0xffffffff


	//   ....[23]....
        /*0218*/ 	.word	0xffffffff


	//----- nvinfo : EIATTR_COOP_GROUP_INSTR_OFFSETS
	.align		4
.L_62:
        /*021c*/ 	.byte	0x04, 0x28
        /*021e*/ 	.short	(.L_64 - .L_63)


	//   ....[0]....
.L_63:
        /*0220*/ 	.word	0x00001b00


	//   ....[1]....
        /*0224*/ 	.word	0x00001b50


	//   ....[2]....
        /*0228*/ 	.word	0x000025a0


	//   ....[3]....
        /*022c*/ 	.word	0x000026a0


	//   ....[4]....
        /*0230*/ 	.word	0x000032f0


	//   ....[5]....
        /*0234*/ 	.word	0x00003320


	//   ....[6]....
        /*0238*/ 	.word	0x00003330


	//   ....[7]....
        /*023c*/ 	.word	0x00003340


	//   ....[8]....
        /*0240*/ 	.word	0x00003350


	//   ....[9]....
        /*0244*/ 	.word	0x00003360


	//   ....[10]....
        /*0248*/ 	.word	0x00003370


	//   ....[11]....
        /*024c*/ 	.word	0x00003380


	//   ....[12]....
        /*0250*/ 	.word	0x00003390


	//   ....[13]....
        /*0254*/ 	.word	0x000033a0


	//   ....[14]....
        /*0258*/ 	.word	0x000033b0


	//   ....[15]....
        /*025c*/ 	.word	0x000033c0


	//   ....[16]....
        /*0260*/ 	.word	0x000033d0


	//   ....[17]....
        /*0264*/ 	.word	0x000033e0


	//   ....[18]....
        /*0268*/ 	.word	0x000033f0


	//   ....[19]....
        /*026c*/ 	.word	0x00003400


	//   ....[20]....
        /*0270*/ 	.word	0x00003a70


	//   ....[21]....
        /*0274*/ 	.word	0x00003a80


	//   ....[22]....
        /*0278*/ 	.word	0x00003ac0


	//   ....[23]....
        /*027c*/ 	.word	0x00003ad0


	//----- nvinfo : EIATTR_EXIT_INSTR_OFFSETS
	.align		4
.L_64:
        /*0280*/ 	.byte	0x04, 0x1c
        /*0282*/ 	.short	(.L_66 - .L_65)


	//   ....[0]....
.L_65:
        /*0284*/ 	.word	0x00004e40


	//   ....[1]....
        /*0288*/ 	.word	0x00004e70


	//----- nvinfo : EIATTR_REQNTID
	.align		4
.L_66:
        /*028c*/ 	.byte	0x04, 0x10
        /*028e*/ 	.short	(.L_68 - .L_67)
.L_67:
        /*0290*/ 	.word	0x00000100
        /*0294*/ 	.word	0x00000001
        /*0298*/ 	.word	0x00000001


	//----- nvinfo : EIATTR_CBANK_PARAM_SIZE
	.align		4
.L_68:
        /*029c*/ 	.byte	0x03, 0x19
        /*029e*/ 	.short	0x0088


	//----- nvinfo : EIATTR_PARAM_CBANK
	.align		4
        /*02a0*/ 	.byte	0x04, 0x0a
        /*02a2*/ 	.short	(.L_70 - .L_69)
	.align		4
.L_69:
        /*02a4*/ 	.word	index@(.nv.constant0.attn_fwd)
        /*02a8*/ 	.short	0x0210
        /*02aa*/ 	.short	0x0088


	//----- nvinfo : EIATTR_SW_WAR
	.align		4
.L_70:
        /*02ac*/ 	.byte	0x04, 0x36
        /*02ae*/ 	.short	(.L_72 - .L_71)
.L_71:
        /*02b0*/ 	.word	0x00000008
.L_72:


//--------------------- .nv.callgraph             --------------------------
	.section	.nv.callgraph,"",@"SHT_CUDA_CALLGRAPH"
	.align	4
	.sectionentsize	8
	.align		4
        /*0000*/ 	.word	0x00000000
	.align		4
        /*0004*/ 	.word	0xffffffff
	.align		4
        /*0008*/ 	.word	0x00000000
	.align		4
        /*000c*/ 	.word	0xfffffffe
	.align		4
        /*0010*/ 	.word	0x00000000
	.align		4
        /*0014*/ 	.word	0xfffffffd
	.align		4
        /*0018*/ 	.word	0x00000000
	.align		4
        /*001c*/ 	.word	0xfffffffc


//--------------------- .nv.constant4             --------------------------
	.section	.nv.constant4,"a",@progbits
	.align	8
	.align		8
.nv.constant4:
        /*0000*/ 	.dword	_$_str


//--------------------- .text.attn_fwd            --------------------------
	.section	.text.attn_fwd,"ax",@progbits
	.align	128
        .global         attn_fwd
        .type           attn_fwd,@function
        .size           attn_fwd,(.L_x_3 - attn_fwd)
        .other          attn_fwd,@"STO_CUDA_ENTRY STV_DEFAULT"
attn_fwd:
.text.attn_fwd:
[----:B------:R-:W0:Y:S01]  /*0000*/  LDC R1, c[0x0][0x28] ;  /* 0x00000a00ff017b82 */ /* 0x000e220000000800 */
[----:B------:R-:W1:Y:S07]  /*0010*/  S2R R12, SR_TID.X ;  /* 0x00000000000c7919 */ /* 0x000e6e0000002100 */
[----:B------:R-:W2:Y:S01]  /*0020*/  S2UR UR13, SR_CTAID.Y ;  /* 0x00000000000d79c3 */ /* 0x000ea20000002600 */
[----:B------:R-:W-:Y:S01]  /*0030*/  ULDC.64 UR4, c[0x0][0x240] ;  /* 0x0000900000047ab9 */ /* 0x000fe20000000a00 */
[----:B------:R-:W-:Y:S01]  /*0040*/  ULDC.64 UR16, c[0x0][0x208] ;  /* 0x0000820000107ab9 */ /* 0x000fe20000000a00 */
[----:B------:R-:W3:Y:S05]  /*0050*/  S2R R0, SR_CTAID.X ;  /* 0x0000000000007919 */ /* 0x000eea0000002500 */
[----:B------:R-:W4:Y:S08]  /*0060*/  LDC R33, c[0x0][0x248] ;  /* 0x00009200ff217b82 */ /* 0x000f300000000800 */
[----:B------:R-:W5:Y:S01]  /*0070*/  LDC.64 R30, c[0x0][0x210] ;  /* 0x00008400ff1e7b82 */ /* 0x000f620000000a00 */
[----:B--2---:R-:W-:Y:S01]  /*0080*/  UIMAD UR4, UR13, UR4, URZ ;  /* 0x000000040d0472a4 */ /* 0x004fe2000f8e023f */
[----:B-1----:R-:W-:-:S02]  /*0090*/  LOP3.LUT R13, R12, 0x7f, RZ, 0xc0, !PT ;  /* 0x0000007f0c0d7812 */ /* 0x002fc400078ec0ff */
[----:B------:R-:W-:-:S03]  /*00a0*/  SHF.R.U32.HI R10, RZ, 0x7, R12 ;  /* 0x00000007ff0a7819 */ /* 0x000fc6000001160c */
[----:B---3--:R-:W-:Y:S01]  /*00b0*/  IMAD R11, R0, 0x80, R13 ;  /* 0x00000080000b7824 */ /* 0x008fe200078e020d */
[----:B------:R-:W-:-:S03]  /*00c0*/  SGXT.U32 R10, R10, 0x1 ;  /* 0x000000010a0a781a */ /* 0x000fc60000000000 */
[----:B------:R-:W-:Y:S01]  /*00d0*/  IMAD R3, R11, UR5, RZ ;  /* 0x000000050b037c24 */ /* 0x000fe2000f8e02ff */
[----:B------:R-:W-:Y:S01]  /*00e0*/  USHF.R.S32.HI UR5, URZ, 0x1f, UR4 ;  /* 0x0000001f3f057899 */ /* 0x000fe20008011404 */
[----:B----4-:R-:W-:-:S03]  /*00f0*/  IMAD R0, R10, R33, RZ ;  /* 0x000000210a007224 */ /* 0x010fc600078e02ff */
[----:B-----5:R-:W-:Y:S01]  /*0100*/  IADD3 R29, P0, P1, R3, UR4, R30 ;  /* 0x00000004031d7c10 */ /* 0x020fe2000f91e01e */
[----:B------:R-:W-:Y:S01]  /*0110*/  IMAD R5, R33, 0x2, R0 ;  /* 0x0000000221057824 */ /* 0x000fe200078e0200 */
[----:B------:R-:W-:-:S03]  /*0120*/  SHF.R.S32.HI R2, RZ, 0x1f, R3 ;  /* 0x0000001fff027819 */ /* 0x000fc60000011403 */
[----:B------:R-:W-:Y:S01]  /*0130*/  IMAD R7, R33, 0x2, R5 ;  /* 0x0000000221077824 */ /* 0x000fe200078e0205 */
[----:B------:R-:W-:Y:S02]  /*0140*/  IADD3.X R31, R2, UR5, R31, P0, P1 ;  /* 0x00000005021f7c10 */ /* 0x000fe400087e241f */
[CC--:B------:R-:W-:Y:S02]  /*0150*/  IADD3 R2, P0, R0.reuse, R29.reuse, RZ ;  /* 0x0000001d00027210 */ /* 0x0c0fe40007f1e0ff */
[----:B------:R-:W-:Y:S02]  /*0160*/  IADD3 R4, P1, R5, R29, RZ ;  /* 0x0000001d05047210 */ /* 0x000fe40007f3e0ff */
[----:B------:R-:W-:Y:S01]  /*0170*/  LEA.HI.X.SX32 R3, R0, R31, 0x1, P0 ;  /* 0x0000001f00037211 */ /* 0x000fe200000f0eff */
[----:B------:R-:W-:Y:S01]  /*0180*/  IMAD R0, R33, 0x2, R7 ;  /* 0x0000000221007824 */ /* 0x000fe200078e0207 */
[----:B------:R-:W-:Y:S02]  /*0190*/  IADD3 R6, P0, R7, R29, RZ ;  /* 0x0000001d07067210 */ /* 0x000fe40007f1e0ff */
[-C--:B------:R-:W-:Y:S01]  /*01a0*/  LEA.HI.X.SX32 R5, R5, R31.reuse, 0x1, P1 ;  /* 0x0000001f05057211 */ /* 0x080fe200008f0eff */
[----:B------:R1:W2:Y:S01]  /*01b0*/  LDG.E.U8 R19, desc[UR16][R2.64] ;  /* 0x0000001002137981 */ /* 0x0002a2000c1e1100 */
[----:B------:R-:W-:Y:S01]  /*01c0*/  LEA.HI.X.SX32 R7, R7, R31, 0x1, P0 ;  /* 0x0000001f07077211 */ /* 0x000fe200000f0eff */
[C---:B------:R-:W-:Y:S01]  /*01d0*/  IMAD R15, R33.reuse, 0x2, R0 ;  /* 0x00000002210f7824 */ /* 0x040fe200078e0200 */
[C---:B------:R-:W-:Y:S01]  /*01e0*/  IADD3 R8, P0, R0.reuse, R29, RZ ;  /* 0x0000001d00087210 */ /* 0x040fe20007f1e0ff */
[----:B------:R3:W4:Y:S03]  /*01f0*/  LDG.E.U8 R20, desc[UR16][R4.64] ;  /* 0x0000001004147981 */ /* 0x000726000c1e1100 */
[----:B------:R-:W-:Y:S01]  /*0200*/  LEA.HI.X.SX32 R9, R0, R31, 0x1, P0 ;  /* 0x0000001f00097211 */ /* 0x000fe200000f0eff */
[----:B------:R-:W-:Y:S01]  /*0210*/  IMAD R0, R33, 0x2, R15 ;  /* 0x0000000221007824 */ /* 0x000fe200078e020f */
[----:B------:R-:W-:Y:S01]  /*0220*/  IADD3 R14, P0, R15, R29, RZ ;  /* 0x0000001d0f0e7210 */ /* 0x000fe20007f1e0ff */
[----:B------:R-:W5:Y:S02]  /*0230*/  LDG.E.U8 R21, desc[UR16][R6.64] ;  /* 0x0000001006157981 */ /* 0x000f64000c1e1100 */
[----:B------:R-:W-:Y:S01]  /*0240*/  IMAD R17, R33, 0x2, R0 ;  /* 0x0000000221117824 */ /* 0x000fe200078e0200 */
[----:B------:R-:W-:Y:S01]  /*0250*/  LEA.HI.X.SX32 R15, R15, R31, 0x1, P0 ;  /* 0x0000001f0f0f7211 */ /* 0x000fe200000f0eff */
[----:B------:R0:W5:Y:S01]  /*0260*/  LDG.E.U8 R22, desc[UR16][R8.64] ;  /* 0x0000001008167981 */ /* 0x000162000c1e1100 */
[CC--:B-1----:R-:W-:Y:S01]  /*0270*/  IADD3 R2, P0, R0.reuse, R29.reuse, RZ ;  /* 0x0000001d00027210 */ /* 0x0c2fe20007f1e0ff */
[----:B------:R-:W-:Y:S01]  /*0280*/  IMAD R18, R33, 0x2, R17 ;  /* 0x0000000221127824 */ /* 0x000fe200078e0211 */
[----:B------:R-:W-:Y:S01]  /*0290*/  IADD3 R16, P1, R17, R29, RZ ;  /* 0x0000001d11107210 */ /* 0x000fe20007f3e0ff */
[----:B------:R1:W5:Y:S01]  /*02a0*/  LDG.E.U8 R23, desc[UR16][R14.64] ;  /* 0x000000100e177981 */ /* 0x000362000c1e1100 */
[----:B------:R-:W-:Y:S01]  /*02b0*/  LEA.HI.X.SX32 R3, R0, R31, 0x1, P0 ;  /* 0x0000001f00037211 */ /* 0x000fe200000f0eff */
[----:B------:R-:W-:Y:S01]  /*02c0*/  IMAD R0, R33, 0x2, R18 ;  /* 0x0000000221007824 */ /* 0x000fe200078e0212 */
[----:B---3--:R-:W-:-:S02]  /*02d0*/  IADD3 R4, P0, R18, R29, RZ ;  /* 0x0000001d12047210 */ /* 0x008fc40007f1e0ff */
[-C--:B------:R-:W-:Y:S01]  /*02e0*/  LEA.HI.X.SX32 R17, R17, R31.reuse, 0x1, P1 ;  /* 0x0000001f11117211 */ /* 0x080fe200008f0eff */
[----:B------:R3:W5:Y:S01]  /*02f0*/  LDG.E.U8 R24, desc[UR16][R2.64] ;  /* 0x0000001002187981 */ /* 0x000762000c1e1100 */
[----:B------:R-:W-:Y:S01]  /*0300*/  LEA.HI.X.SX32 R5, R18, R31, 0x1, P0 ;  /* 0x0000001f12057211 */ /* 0x000fe200000f0eff */
[C---:B0-----:R-:W-:Y:S01]  /*0310*/  IMAD R9, R33.reuse, 0x2, R0 ;  /* 0x0000000221097824 */ /* 0x041fe200078e0200 */
[C---:B------:R-:W-:Y:S01]  /*0320*/  IADD3 R6, P0, R0.reuse, R29, RZ ;  /* 0x0000001d00067210 */ /* 0x040fe20007f1e0ff */
[----:B------:R0:W5:Y:S03]  /*0330*/  LDG.E.U8 R25, desc[UR16][R16.64] ;  /* 0x0000001010197981 */ /* 0x000166000c1e1100 */
[----:B------:R-:W-:Y:S01]  /*0340*/  LEA.HI.X.SX32 R7, R0, R31, 0x1, P0 ;  /* 0x0000001f00077211 */ /* 0x000fe200000f0eff */
[----:B------:R-:W-:Y:S01]  /*0350*/  IMAD R0, R33, 0x2, R9 ;  /* 0x0000000221007824 */ /* 0x000fe200078e0209 */
[-C--:B------:R-:W-:Y:S01]  /*0360*/  IADD3 R8, P0, R9, R29.reuse, RZ ;  /* 0x0000001d09087210 */ /* 0x080fe20007f1e0ff */
[----:B------:R0:W5:Y:S02]  /*0370*/  LDG.E.U8 R26, desc[UR16][R4.64] ;  /* 0x00000010041a7981 */ /* 0x000164000c1e1100 */
[C---:B------:R-:W-:Y:S01]  /*0380*/  IMAD R18, R33.reuse, 0x2, R0 ;  /* 0x0000000221127824 */ /* 0x040fe200078e0200 */
[C---:B-1----:R-:W-:Y:S01]  /*0390*/  IADD3 R14, P1, R0.reuse, R29, RZ ;  /* 0x0000001d000e7210 */ /* 0x042fe20007f3e0ff */
[----:B------:R1:W5:Y:S03]  /*03a0*/  LDG.E.U8 R27, desc[UR16][R6.64] ;  /* 0x00000010061b7981 */ /* 0x000366000c1e1100 */
[-C--:B------:R-:W-:Y:S01]  /*03b0*/  LEA.HI.X.SX32 R15, R0, R31.reuse, 0x1, P1 ;  /* 0x0000001f000f7211 */ /* 0x080fe200008f0eff */
[----:B------:R-:W-:Y:S01]  /*03c0*/  IMAD R0, R33, 0x2, R18 ;  /* 0x0000000221007824 */ /* 0x000fe200078e0212 */
[----:B------:R-:W-:-:S02]  /*03d0*/  LEA.HI.X.SX32 R9, R9, R31, 0x1, P0 ;  /* 0x0000001f09097211 */ /* 0x000fc400000f0eff */
[C---:B---3--:R-:W-:Y:S01]  /*03e0*/  IADD3 R2, P0, R18.reuse, R29, RZ ;  /* 0x0000001d12027210 */ /* 0x048fe20007f1e0ff */
[C---:B0-----:R-:W-:Y:S01]  /*03f0*/  IMAD R17, R33.reuse, 0x2, R0 ;  /* 0x0000000221117824 */ /* 0x041fe200078e0200 */
[----:B------:R-:W3:Y:S02]  /*0400*/  LDG.E.U8 R14, desc[UR16][R14.64] ;  /* 0x000000100e0e7981 */ /* 0x000ee4000c1e1100 */
[----:B------:R-:W-:Y:S02]  /*0410*/  LEA.HI.X.SX32 R3, R18, R31, 0x1, P0 ;  /* 0x0000001f12037211 */ /* 0x000fe400000f0eff */
[C---:B------:R-:W-:Y:S01]  /*0420*/  IADD3 R4, P0, R0.reuse, R29, RZ ;  /* 0x0000001d00047210 */ /* 0x040fe20007f1e0ff */
[----:B------:R0:W3:Y:S01]  /*0430*/  LDG.E.U8 R28, desc[UR16][R8.64] ;  /* 0x00000010081c7981 */ /* 0x0000e2000c1e1100 */
[----:B------:R-:W-:Y:S02]  /*0440*/  LEA R18, R33, R17, 0x1 ;  /* 0x0000001121127211 */ /* 0x000fe400078e08ff */
[----:B------:R-:W-:Y:S01]  /*0450*/  LEA.HI.X.SX32 R5, R0, R31, 0x1, P0 ;  /* 0x0000001f00057211 */ /* 0x000fe200000f0eff */
[----:B------:R0:W3:Y:S01]  /*0460*/  LDG.E.U8 R2, desc[UR16][R2.64] ;  /* 0x0000001002027981 */ /* 0x0000e2000c1e1100 */
[-C--:B-1----:R-:W-:Y:S01]  /*0470*/  IADD3 R6, P0, R17, R29.reuse, RZ ;  /* 0x0000001d11067210 */ /* 0x082fe20007f1e0ff */
[----:B------:R-:W-:Y:S01]  /*0480*/  IMAD R0, R33, 0x2, R18 ;  /* 0x0000000221007824 */ /* 0x000fe200078e0212 */
[----:B------:R-:W-:Y:S01]  /*0490*/  IADD3 R16, P1, R18, R29, RZ ;  /* 0x0000001d12107210 */ /* 0x000fe20007f3e0ff */
[----:B------:R1:W3:Y:S01]  /*04a0*/  LDG.E.U8 R4, desc[UR16][R4.64] ;  /* 0x0000001004047981 */ /* 0x0002e2000c1e1100 */
[----:B------:R-:W-:-:S02]  /*04b0*/  LEA.HI.X.SX32 R7, R17, R31, 0x1, P0 ;  /* 0x0000001f11077211 */ /* 0x000fc400000f0eff */
[----:B0-----:R-:W-:Y:S02]  /*04c0*/  IADD3 R8, P0, R0, R29, RZ ;  /* 0x0000001d00087210 */ /* 0x001fe40007f1e0ff */
[-C--:B------:R-:W-:Y:S01]  /*04d0*/  LEA.HI.X.SX32 R17, R18, R31.reuse, 0x1, P1 ;  /* 0x0000001f12117211 */ /* 0x080fe200008f0eff */
[----:B------:R-:W3:Y:S01]  /*04e0*/  LDG.E.U8 R6, desc[UR16][R6.64] ;  /* 0x0000001006067981 */ /* 0x000ee2000c1e1100 */
[----:B------:R-:W-:-:S03]  /*04f0*/  LEA.HI.X.SX32 R9, R0, R31, 0x1, P0 ;  /* 0x0000001f00097211 */ /* 0x000fc600000f0eff */
[----:B------:R-:W3:Y:S04]  /*0500*/  LDG.E.U8 R16, desc[UR16][R16.64] ;  /* 0x0000001010107981 */ /* 0x000ee8000c1e1100 */
[----:B------:R-:W3:Y:S01]  /*0510*/  LDG.E.U8 R8, desc[UR16][R8.64] ;  /* 0x0000001008087981 */ /* 0x000ee2000c1e1100 */
[----:B------:R-:W-:Y:S01]  /*0520*/  IMAD.SHL.U32 R0, R12, 0x20, RZ ;  /* 0x000000200c007824 */ /* 0x000fe200078e00ff */
[----:B------:R-:W-:-:S04]  /*0530*/  SHF.R.S32.HI R3, RZ, 0x2, R12 ;  /* 0x00000002ff037819 */ /* 0x000fc8000001140c */
[----:B------:R-:W-:Y:S02]  /*0540*/  LOP3.LUT R0, R0, 0xf60, RZ, 0xc0, !PT ;  /* 0x00000f6000007812 */ /* 0x000fe400078ec0ff */
[----:B------:R-:W-:Y:S01]  /*0550*/  SGXT R3, R3, 0x1 ;  /* 0x000000010303781a */ /* 0x000fe20000000200 */
[----:B------:R-:W0:Y:S03]  /*0560*/  S2UR UR12, SR_CgaCtaId ;  /* 0x00000000000c79c3 */ /* 0x000e260000008800 */
[----:B------:R-:W-:-:S05]  /*0570*/  LOP3.LUT R3, R0, 0x90, R3, 0xf8, !PT ;  /* 0x0000009000037812 */ /* 0x000fca00078ef803 */
[----:B------:R-:W0:Y:S01]  /*0580*/  LDC R0, c[0x0][0x280] ;  /* 0x0000a000ff007b82 */ /* 0x000e220000000800 */
[----:B------:R-:W-:Y:S01]  /*0590*/  UMOV UR4, 0x400 ;  /* 0x0000040000047882 */ /* 0x000fe20000000000 */
[----:B------:R-:W-:-:S04]  /*05a0*/  LOP3.LUT R3, R3, R10, RZ, 0xfc, !PT ;  /* 0x0000000a03037212 */ /* 0x000fc800078efcff */
[----:B-1----:R-:W-:Y:S01]  /*05b0*/  LOP3.LUT R5, R3, 0x10, RZ, 0x3c, !PT ;  /* 0x0000001003057812 */ /* 0x002fe200078e3cff */
[----:B0-----:R-:W-:Y:S01]  /*05c0*/  ULEA UR12, UR12, UR4, 0x18 ;  /* 0x000000040c0c7291 */ /* 0x001fe2000f8ec03f */
[----:B------:R-:W-:Y:S01]  /*05d0*/  ISETP.GE.AND P1, PT, R0, 0x1, PT ;  /* 0x000000010000780c */ /* 0x000fe20003f26270 */
[----:B------:R-:W-:Y:S01]  /*05e0*/  IMAD.MOV.U32 R75, RZ, RZ, -0x800000 ;  /* 0xff800000ff4b7424 */ /* 0x000fe200078e00ff */
[----:B------:R-:W-:Y:S01]  /*05f0*/  CS2R R88, SRZ ;  /* 0x0000000000587805 */ /* 0x000fe2000001ff00 */
[----:B------:R-:W-:Y:S01]  /*0600*/  IMAD.MOV.U32 R151, RZ, RZ, 0x3f800000 ;  /* 0x3f800000ff977424 */ /* 0x000fe200078e00ff */
[----:B------:R-:W-:Y:S01]  /*0610*/  CS2R R90, SRZ ;  /* 0x00000000005a7805 */ /* 0x000fe2000001ff00 */
[----:B------:R-:W-:Y:S01]  /*0620*/  IMAD.MOV.U32 R152, RZ, RZ, 0x3f800000 ;  /* 0x3f800000ff987424 */ /* 0x000fe200078e00ff */
[----:B------:R-:W-:Y:S02]  /*0630*/  CS2R R92, SRZ ;  /* 0x00000000005c7805 */ /* 0x000fe4000001ff00 */
[----:B------:R-:W-:-:S02]  /*0640*/  CS2R R94, SRZ ;  /* 0x00000000005e7805 */ /* 0x000fc4000001ff00 */
[----:B------:R-:W-:Y:S02]  /*0650*/  CS2R R96, SRZ ;  /* 0x0000000000607805 */ /* 0x000fe4000001ff00 */
[----:B------:R-:W-:Y:S02]  /*0660*/  CS2R R98, SRZ ;  /* 0x0000000000627805 */ /* 0x000fe4000001ff00 */
[----:B------:R-:W-:Y:S02]  /*0670*/  CS2R R100, SRZ ;  /* 0x0000000000647805 */ /* 0x000fe4000001ff00 */
[----:B------:R-:W-:Y:S02]  /*0680*/  CS2R R102, SRZ ;  /* 0x0000000000667805 */ /* 0x000fe4000001ff00 */
[----:B------:R-:W-:Y:S01]  /*0690*/  LOP3.LUT P0, RZ, R12, 0x80, RZ, 0xc0, !PT ;  /* 0x000000800cff7812 */ /* 0x000fe2000780c0ff */
[----:B--2---:R-:W-:Y:S04]  /*06a0*/  STS.U8 [R3+UR12], R19 ;  /* 0x0000001303007988 */ /* 0x004fe8000800000c */
[----:B----4-:R0:W-:Y:S04]  /*06b0*/  STS.U8 [R3+UR12+0x2], R20 ;  /* 0x0000021403007988 */ /* 0x0101e8000800000c */
[----:B-----5:R1:W-:Y:S04]  /*06c0*/  STS.U8 [R3+UR12+0x4], R21 ;  /* 0x0000041503007988 */ /* 0x0203e8000800000c */
[----:B------:R1:W-:Y:S04]  /*06d0*/  STS.U8 [R3+UR12+0x6], R22 ;  /* 0x0000061603007988 */ /* 0x0003e8000800000c */
[----:B------:R1:W-:Y:S01]  /*06e0*/  STS.U8 [R3+UR12+0x8], R23 ;  /* 0x0000081703007988 */ /* 0x0003e2000800000c */
[----:B0-----:R-:W-:-:S03]  /*06f0*/  IMAD.MOV.U32 R20, RZ, RZ, -0x800000 ;  /* 0xff800000ff147424 */ /* 0x001fc600078e00ff */
[----:B------:R1:W-:Y:S04]  /*0700*/  STS.U8 [R3+UR12+0xa], R24 ;  /* 0x00000a1803007988 */ /* 0x0003e8000800000c */
[----:B------:R1:W-:Y:S04]  /*0710*/  STS.U8 [R3+UR12+0xc], R25 ;  /* 0x00000c1903007988 */ /* 0x0003e8000800000c */
[----:B------:R1:W-:Y:S04]  /*0720*/  STS.U8 [R3+UR12+0xe], R26 ;  /* 0x00000e1a03007988 */ /* 0x0003e8000800000c */
[----:B------:R1:W-:Y:S04]  /*0730*/  STS.U8 [R5+UR12], R27 ;  /* 0x0000001b05007988 */ /* 0x0003e8000800000c */
[----:B---3--:R1:W-:Y:S04]  /*0740*/  STS.U8 [R5+UR12+0x4], R14 ;  /* 0x0000040e05007988 */ /* 0x0083e8000800000c */
[----:B------:R1:W-:Y:S04]  /*0750*/  STS.U8 [R5+UR12+0x2], R28 ;  /* 0x0000021c05007988 */ /* 0x0003e8000800000c */
[----:B------:R1:W-:Y:S04]  /*0760*/  STS.U8 [R5+UR12+0x6], R2 ;  /* 0x0000060205007988 */ /* 0x0003e8000800000c */
[----:B------:R1:W-:Y:S04]  /*0770*/  STS.U8 [R5+UR12+0x8], R4 ;  /* 0x0000080405007988 */ /* 0x0003e8000800000c */
[----:B------:R1:W-:Y:S04]  /*0780*/  STS.U8 [R5+UR12+0xa], R6 ;  /* 0x00000a0605007988 */ /* 0x0003e8000800000c */
[----:B------:R1:W-:Y:S04]  /*0790*/  STS.U8 [R5+UR12+0xc], R16 ;  /* 0x00000c1005007988 */ /* 0x0003e8000800000c */
[----:B------:R1:W-:Y:S01]  /*07a0*/  STS.U8 [R5+UR12+0xe], R8 ;  /* 0x00000e0805007988 */ /* 0x0003e2000800000c */
[----:B------:R-:W-:Y:S05]  /*07b0*/  @!P1 BRA `(.L_x_0) ;  /* 0x0000003000f89947 */ /* 0x000fea0003800000 */
[----:B-1----:R-:W0:Y:S01]  /*07c0*/  LDC.64 R2, c[0x0][0x250] ;  /* 0x00009400ff027b82 */ /* 0x002e220000000a00 */
[----:B------:R-:W-:Y:S01]  /*07d0*/  SHF.R.U32.HI R4, RZ, 0x5, R12 ;  /* 0x00000005ff047819 */ /* 0x000fe2000001160c */
[----:B------:R-:W-:Y:S01]  /*07e0*/  ULDC UR4, c[0x0][0x258] ;  /* 0x0000960000047ab9 */ /* 0x000fe20000000800 */
[C---:B------:R-:W-:Y:S01]  /*07f0*/  LOP3.LUT R5, R12.reuse, 0x1, RZ, 0xc0, !PT ;  /* 0x000000010c057812 */ /* 0x040fe200078ec0ff */
[----:B------:R-:W-:Y:S01]  /*0800*/  ULDC.64 UR6, c[0x0][0x260] ;  /* 0x0000980000067ab9 */ /* 0x000fe20000000a00 */
[----:B------:R-:W-:Y:S01]  /*0810*/  LOP3.LUT R6, R12, 0x1c, RZ, 0xc0, !PT ;  /* 0x0000001c0c067812 */ /* 0x000fe200078ec0ff */
[----:B------:R-:W-:Y:S01]  /*0820*/  UIMAD UR6, UR13, UR6, URZ ;  /* 0x000000060d0672a4 */ /* 0x000fe2000f8e023f */
[----:B------:R-:W-:Y:S01]  /*0830*/  R2UR UR20, R4 ;  /* 0x00000000041472ca */ /* 0x000fe200000e0000 */
[----:B------:R-:W1:Y:S01]  /*0840*/  LDC R21, c[0x0][0x268] ;  /* 0x00009a00ff157b82 */ /* 0x000e620000000800 */
[----:B------:R-:W-:Y:S01]  /*0850*/  LOP3.LUT R4, R12, 0x1f, RZ, 0xc0, !PT ;  /* 0x0000001f0c047812 */ /* 0x000fe200078ec0ff */
[----:B------:R-:W-:Y:S01]  /*0860*/  IMAD R7, R5, 0x2, R6 ;  /* 0x0000000205077824 */ /* 0x000fe200078e0206 */
[----:B------:R-:W-:Y:S01]  /*0870*/  USHF.R.S32.HI UR9, URZ, 0x1f, UR6 ;  /* 0x0000001f3f097899 */ /* 0x000fe20008011406 */
[----:B------:R-:W-:Y:S01]  /*0880*/  IMAD R13, R13, UR7, RZ ;  /* 0x000000070d0d7c24 */ /* 0x000fe2000f8e02ff */
[--C-:B------:R-:W-:Y:S01]  /*0890*/  SHF.R.U32.HI R106, RZ, 0x1, R12.reuse ;  /* 0x00000001ff6a7819 */ /* 0x100fe2000001160c */
[----:B------:R-:W-:Y:S01]  /*08a0*/  IMAD R5, R4, UR4, RZ ;  /* 0x0000000404057c24 */ /* 0x000fe2000f8e02ff */
[----:B------:R-:W-:Y:S01]  /*08b0*/  ULDC.64 UR4, c[0x0][0x218] ;  /* 0x0000860000047ab9 */ /* 0x000fe20000000a00 */
[--C-:B------:R-:W-:Y:S01]  /*08c0*/  SHF.R.U32.HI R4, RZ, 0x5, R12.reuse ;  /* 0x00000005ff047819 */ /* 0x100fe2000001160c */
[----:B------:R-:W2:Y:S01]  /*08d0*/  LDC.64 R14, c[0x0][0x220] ;  /* 0x00008800ff0e7b82 */ /* 0x000ea20000000a00 */
[----:B------:R-:W-:Y:S01]  /*08e0*/  SGXT.U32 R106, R106, 0x1 ;  /* 0x000000016a6a781a */ /* 0x000fe20000000000 */
[----:B------:R-:W-:Y:S01]  /*08f0*/  IMAD.MOV.U32 R18, RZ, RZ, 0x5410 ;  /* 0x00005410ff127424 */ /* 0x000fe200078e00ff */
[----:B------:R-:W-:Y:S01]  /*0900*/  SHF.R.S32.HI R9, RZ, 0x1f, R5 ;  /* 0x0000001fff097819 */ /* 0x000fe20000011405 */
[----:B------:R-:W-:Y:S01]  /*0910*/  UIADD3 UR8, UR20, 0x58, URZ ;  /* 0x0000005814087890 */ /* 0x000fe2000fffe03f */
[----:B------:R-:W-:Y:S01]  /*0920*/  SEL R19, RZ, 0x90, !P0 ;  /* 0x00000090ff137807 */ /* 0x000fe20004000000 */
[----:B------:R-:W-:Y:S01]  /*0930*/  IMAD.MOV.U32 R17, RZ, RZ, 0x7632 ;  /* 0x00007632ff117424 */ /* 0x000fe200078e00ff */
[----:B------:R-:W-:Y:S01]  /*0940*/  LOP3.LUT R106, R7, R106, RZ, 0xfc, !PT ;  /* 0x0000006a076a7212 */ /* 0x000fe200078efcff */
[----:B0-----:R-:W-:Y:S01]  /*0950*/  IMAD R2, R2, UR13, RZ ;  /* 0x0000000d02027c24 */ /* 0x001fe2000f8e02ff */
[----:B------:R-:W-:Y:S01]  /*0960*/  LOP3.LUT R19, R19, 0x7f, R12, 0x78, !PT ;  /* 0x0000007f13137812 */ /* 0x000fe200078e780c */
[----:B------:R-:W-:Y:S01]  /*0970*/  IMAD R116, R3, UR8, RZ ;  /* 0x0000000803747c24 */ /* 0x000fe2000f8e02ff */
[----:B------:R-:W-:Y:S01]  /*0980*/  MOV R153, 0xff800000 ;  /* 0xff80000000997802 */ /* 0x000fe20000000f00 */
[----:B------:R-:W-:Y:S01]  /*0990*/  IMAD.MOV.U32 R151, RZ, RZ, 0x3f800000 ;  /* 0x3f800000ff977424 */ /* 0x000fe200078e00ff */
[--C-:B------:R-:W-:Y:S01]  /*09a0*/  IADD3 R5, P1, P2, R5, UR4, R2.reuse ;  /* 0x0000000405057c10 */ /* 0x100fe2000fa3e002 */
[----:B------:R-:W-:Y:S01]  /*09b0*/  UIADD3 UR4, UR20, 0x18, URZ ;  /* 0x0000001814047890 */ /* 0x000fe2000fffe03f */
[----:B------:R-:W-:Y:S01]  /*09c0*/  SHF.R.S32.HI R2, RZ, 0x1f, R2 ;  /* 0x0000001fff027819 */ /* 0x000fe20000011402 */
[----:B-1----:R-:W-:Y:S01]  /*09d0*/  IMAD R139, R10, R21, RZ ;  /* 0x000000150a8b7224 */ /* 0x002fe200078e02ff */
[----:B------:R-:W-:Y:S01]  /*09e0*/  IADD3 R115, P5, R116, R5, RZ ;  /* 0x0000000574737210 */ /* 0x000fe20007fbe0ff */
[----:B------:R-:W-:Y:S01]  /*09f0*/  IMAD.MOV.U32 R154, RZ, RZ, -0x800000 ;  /* 0xff800000ff9a7424 */ /* 0x000fe200078e00ff */
[----:B------:R-:W-:Y:S01]  /*0a00*/  IADD3.X R9, R9, UR5, R2, P1, P2 ;  /* 0x0000000509097c10 */ /* 0x000fe20008fe4402 */
[----:B------:R-:W-:Y:S01]  /*0a10*/  IMAD R140, R21, 0x2, R139 ;  /* 0x00000002158c7824 */ /* 0x000fe200078e028b */
[----:B------:R-:W-:Y:S01]  /*0a20*/  SGXT.U32 R2, R4, 0x3 ;  /* 0x000000030402781a */ /* 0x000fe20000000000 */
[----:B------:R-:W-:Y:S01]  /*0a30*/  IMAD R112, R3, UR4, RZ ;  /* 0x0000000403707c24 */ /* 0x000fe2000f8e02ff */
[----:B------:R-:W-:Y:S01]  /*0a40*/  UIADD3 UR5, UR20, 0x38, URZ ;  /* 0x0000003814057890 */ /* 0x000fe2000fffe03f */
[----:B------:R-:W-:Y:S01]  /*0a50*/  IMAD R141, R21, 0x2, R140 ;  /* 0x00000002158d7824 */ /* 0x000fe200078e028c */
[----:B--2---:R-:W-:Y:S01]  /*0a60*/  IADD3 R105, P1, P2, R13, UR6, R14 ;  /* 0x000000060d697c10 */ /* 0x004fe2000fa3e00e */
[----:B------:R-:W-:Y:S01]  /*0a70*/  IMAD R2, R2, R3, RZ ;  /* 0x0000000302027224 */ /* 0x000fe200078e02ff */
[----:B------:R-:W-:Y:S01]  /*0a80*/  SHF.R.S32.HI R4, RZ, 0x1f, R13 ;  /* 0x0000001fff047819 */ /* 0x000fe2000001140d */
[----:B------:R-:W-:Y:S01]  /*0a90*/  IMAD R142, R21, 0x2, R141 ;  /* 0x00000002158e7824 */ /* 0x000fe200078e028d */
[----:B------:R-:W-:Y:S01]  /*0aa0*/  UIADD3 UR6, UR20, 0x78, URZ ;  /* 0x0000007814067890 */ /* 0x000fe2000fffe03f */
[----:B------:R-:W-:Y:S01]  /*0ab0*/  IMAD R110, R3, 0x8, R2 ;  /* 0x00000008036e7824 */ /* 0x000fe200078e0202 */
[----:B------:R-:W-:Y:S01]  /*0ac0*/  IADD3 R107, P3, R2, R5, RZ ;  /* 0x00000005026b7210 */ /* 0x000fe20007f7e0ff */
[----:B------:R-:W-:Y:S01]  /*0ad0*/  IMAD R143, R21, 0x2, R142 ;  /* 0x00000002158f7824 */ /* 0x000fe200078e028e */
[----:B------:R-:W-:Y:S01]  /*0ae0*/  IADD3.X R4, R4, UR9, R15, P1, P2 ;  /* 0x0000000904047c10 */ /* 0x000fe20008fe440f */
[----:B------:R-:W-:Y:S01]  /*0af0*/  IMAD R120, R3, 0x8, R110 ;  /* 0x0000000803787824 */ /* 0x000fe200078e026e */
[----:B------:R-:W-:Y:S01]  /*0b00*/  LEA.HI.X.SX32 R108, R2, R9, 0x1, P3 ;  /* 0x00000009026c7211 */ /* 0x000fe200018f0eff */
[----:B------:R-:W-:Y:S01]  /*0b10*/  IMAD R144, R21, 0x2, R143 ;  /* 0x0000000215907824 */ /* 0x000fe200078e028f */
[----:B------:R-:W-:Y:S01]  /*0b20*/  IADD3 R111, P3, R112, R5, RZ ;  /* 0x00000005706f7210 */ /* 0x000fe20007f7e0ff */
[----:B------:R-:W-:Y:S01]  /*0b30*/  IMAD R122, R3, 0x10, R120 ;  /* 0x00000010037a7824 */ /* 0x000fe200078e0278 */
[----:B------:R-:W-:Y:S01]  /*0b40*/  IADD3 R169, P2, R140, R105, RZ ;  /* 0x000000698ca97210 */ /* 0x000fe20007f5e0ff */
[----:B------:R-:W-:Y:S01]  /*0b50*/  IMAD R145, R21, 0x2, R144 ;  /* 0x0000000215917824 */ /* 0x000fe200078e0290 */
[----:B------:R-:W-:Y:S01]  /*0b60*/  LEA.HI.X.SX32 R112, R112, R9, 0x1, P3 ;  /* 0x0000000970707211 */ /* 0x000fe200018f0eff */
[C---:B------:R-:W-:Y:S01]  /*0b70*/  IMAD R114, R3.reuse, UR5, RZ ;  /* 0x0000000503727c24 */ /* 0x040fe2000f8e02ff */
[----:B------:R-:W-:Y:S01]  /*0b80*/  LEA R124, R3, R122, 0x3 ;  /* 0x0000007a037c7211 */ /* 0x000fe200078e18ff */
[----:B------:R-:W-:Y:S01]  /*0b90*/  IMAD R146, R21, 0x2, R145 ;  /* 0x0000000215927824 */ /* 0x000fe200078e0291 */
[C---:B------:R-:W-:Y:S01]  /*0ba0*/  IADD3 R119, P3, R120.reuse, R5, RZ ;  /* 0x0000000578777210 */ /* 0x040fe20007f7e0ff */
[----:B------:R-:W-:Y:S01]  /*0bb0*/  IMAD R118, R3, UR6, RZ ;  /* 0x0000000603767c24 */ /* 0x000fe2000f8e02ff */
[----:B------:R-:W-:Y:S01]  /*0bc0*/  IADD3 R167, P1, R139, R105, RZ ;  /* 0x000000698ba77210 */ /* 0x000fe20007f3e0ff */
[C---:B------:R-:W-:Y:S01]  /*0bd0*/  IMAD R126, R3.reuse, 0x8, R124 ;  /* 0x00000008037e7824 */ /* 0x040fe200078e027c */
[----:B------:R-:W-:Y:S01]  /*0be0*/  LEA.HI.X.SX32 R120, R120, R9, 0x1, P3 ;  /* 0x0000000978787211 */ /* 0x000fe200018f0eff */
[----:B------:R-:W-:Y:S01]  /*0bf0*/  UIADD3 UR6, UR12, 0x1000, URZ ;  /* 0x000010000c067890 */ /* 0x000fe2000fffe03f */
[C---:B------:R-:W-:Y:S01]  /*0c00*/  IADD3 R121, P3, R122.reuse, R5, RZ ;  /* 0x000000057a797210 */ /* 0x040fe20007f7e0ff */
[----:B------:R-:W-:Y:S01]  /*0c10*/  IMAD R128, R3, 0x10, R126 ;  /* 0x0000001003807824 */ /* 0x000fe200078e027e */
[----:B------:R-:W-:Y:S01]  /*0c20*/  LEA R147, R21, R146, 0x1 ;  /* 0x0000009215937211 */ /* 0x000fe200078e08ff */
[----:B------:R-:W-:Y:S01]  /*0c30*/  USHF.R.U32.HI UR6, URZ, 0x4, UR6 ;  /* 0x000000043f067899 */ /* 0x000fe20008011606 */
[----:B------:R-:W-:Y:S01]  /*0c40*/  LEA.HI.X.SX32 R122, R122, R9, 0x1, P3 ;  /* 0x000000097a7a7211 */ /* 0x000fe200018f0eff */
[----:B------:R-:W-:Y:S01]  /*0c50*/  IMAD R130, R3, 0x8, R128 ;  /* 0x0000000803827824 */ /* 0x000fe200078e0280 */
[----:B------:R-:W-:Y:S01]  /*0c60*/  IADD3 R127, P3, R128, R5, RZ ;  /* 0x00000005807f7210 */ /* 0x000fe20007f7e0ff */
[----:B------:R-:W-:Y:S01]  /*0c70*/  IMAD R148, R21, 0x2, R147 ;  /* 0x0000000215947824 */ /* 0x000fe200078e0293 */
[-C--:B------:R-:W-:Y:S01]  /*0c80*/  LEA.HI.X.SX32 R140, R140, R4.reuse, 0x1, P2 ;  /* 0x000000048c8c7211 */ /* 0x080fe200010f0eff */
[----:B------:R-:W-:Y:S01]  /*0c90*/  IMAD R132, R3, 0x8, R130 ;  /* 0x0000000803847824 */ /* 0x000fe200078e0282 */
[----:B------:R-:W-:Y:S01]  /*0ca0*/  LEA.HI.X.SX32 R128, R128, R9, 0x1, P3 ;  /* 0x0000000980807211 */ /* 0x000fe200018f0eff */
[----:B------:R-:W-:Y:S01]  /*0cb0*/  IMAD R149, R21, 0x2, R148 ;  /* 0x0000000215957824 */ /* 0x000fe200078e0294 */
[----:B------:R-:W-:Y:S01]  /*0cc0*/  IADD3 R113, P4, R114, R5, RZ ;  /* 0x0000000572717210 */ /* 0x000fe20007f9e0ff */
[----:B------:R-:W-:Y:S01]  /*0cd0*/  IMAD R134, R3, 0x10, R132 ;  /* 0x0000001003867824 */ /* 0x000fe200078e0284 */
[----:B------:R-:W-:Y:S01]  /*0ce0*/  IADD3 R172, P2, R143, R105, RZ ;  /* 0x000000698fac7210 */ /* 0x000fe20007f5e0ff */
[----:B------:R-:W-:Y:S01]  /*0cf0*/  IMAD R150, R21, 0x2, R149 ;  /* 0x0000000215967824 */ /* 0x000fe200078e0295 */
[-C--:B------:R-:W-:Y:S01]  /*0d00*/  LEA.HI.X.SX32 R139, R139, R4.reuse, 0x1, P1 ;  /* 0x000000048b8b7211 */ /* 0x080fe200008f0eff */
[----:B------:R-:W-:Y:S01]  /*0d10*/  IMAD R136, R3, 0x8, R134 ;  /* 0x0000000803887824 */ /* 0x000fe200078e0286 */
[----:B------:R-:W-:Y:S01]  /*0d20*/  IADD3 R133, P3, R134, R5, RZ ;  /* 0x0000000586857210 */ /* 0x000fe20007f7e0ff */
[C---:B------:R-:W-:Y:S01]  /*0d30*/  IMAD R104, R21.reuse, 0x2, R150 ;  /* 0x0000000215687824 */ /* 0x040fe200078e0296 */
[-C--:B------:R-:W-:Y:S01]  /*0d40*/  LEA.HI.X.SX32 R114, R114, R9.reuse, 0x1, P4 ;  /* 0x0000000972727211 */ /* 0x080fe200020f0eff */
[----:B------:R-:W-:Y:S01]  /*0d50*/  USGXT.U32 UR10, UR6, 0xe ;  /* 0x0000000e060a789a */ /* 0x000fe20008000000 */
[----:B------:R-:W-:Y:S01]  /*0d60*/  LEA.HI.X.SX32 R134, R134, R9, 0x1, P3 ;  /* 0x0000000986867211 */ /* 0x000fe200018f0eff */
[----:B------:R-:W-:Y:S01]  /*0d70*/  IMAD R23, R21, 0x2, R104 ;  /* 0x0000000215177824 */ /* 0x000fe200078e0268 */
[-C--:B------:R-:W-:Y:S01]  /*0d80*/  IADD3 R170, P3, R141, R105.reuse, RZ ;  /* 0x000000698daa7210 */ /* 0x080fe20007f7e0ff */
[----:B------:R-:W-:Y:S01]  /*0d90*/  UIADD3 UR6, UP0, UR10, 0x2, URZ ;  /* 0x000000020a067890 */ /* 0x000fe2000ff1e03f */
[-C--:B------:R-:W-:Y:S01]  /*0da0*/  IADD3 R171, P1, R142, R105.reuse, RZ ;  /* 0x000000698eab7210 */ /* 0x080fe20007f3e0ff */
[----:B------:R-:W-:Y:S01]  /*0db0*/  IMAD R22, R21, 0x2, R23 ;  /* 0x0000000215167824 */ /* 0x000fe200078e0217 */
[-C--:B------:R-:W-:Y:S01]  /*0dc0*/  LEA.HI.X.SX32 R141, R141, R4.reuse, 0x1, P3 ;  /* 0x000000048d8d7211 */ /* 0x080fe200018f0eff */
[----:B------:R-:W-:Y:S01]  /*0dd0*/  IMAD R138, R3, 0x8, R136 ;  /* 0x00000008038a7824 */ /* 0x000fe200078e0288 */
[----:B------:R-:W-:Y:S01]  /*0de0*/  IADD3 R173, P3, R144, R105, RZ ;  /* 0x0000006990ad7210 */ /* 0x000fe20007f7e0ff */
[----:B------:R-:W-:Y:S01]  /*0df0*/  IMAD R21, R21, 0x2, R22 ;  /* 0x0000000215157824 */ /* 0x000fe200078e0216 */
[-C--:B------:R-:W-:Y:S01]  /*0e00*/  LEA.HI.X.SX32 R143, R143, R4.reuse, 0x1, P2 ;  /* 0x000000048f8f7211 */ /* 0x080fe200010f0eff */
[----:B------:R-:W-:Y:S01]  /*0e10*/  UMOV UR5, URZ ;  /* 0x0000003f00057c82 */ /* 0x000fe20008000000 */
[----:B------:R-:W-:Y:S01]  /*0e20*/  IADD3 R123, P4, R124, R5, RZ ;  /* 0x000000057c7b7210 */ /* 0x000fe20007f9e0ff */
[----:B------:R-:W-:Y:S01]  /*0e30*/  UIADD3.X UR5, UR5, 0x40000040, URZ, UP0, !UPT ;  /* 0x4000004005057890 */ /* 0x000fe200087fe43f */
[----:B------:R-:W-:Y:S01]  /*0e40*/  IADD3 R175, P2, R146, R105, RZ ;  /* 0x0000006992af7210 */ /* 0x000fe20007f5e0ff */
[----:B------:R-:W-:Y:S01]  /*0e50*/  IMAD.MOV.U32 R2, RZ, RZ, RZ ;  /* 0x000000ffff027224 */ /* 0x000fe200078e00ff */
[-C--:B------:R-:W-:Y:S01]  /*0e60*/  LEA.HI.X.SX32 R142, R142, R4.reuse, 0x1, P1 ;  /* 0x000000048e8e7211 */ /* 0x080fe200008f0eff */
[----:B------:R-:W-:Y:S01]  /*0e70*/  IMAD.MOV.U32 R152, RZ, RZ, 0x3f800000 ;  /* 0x3f800000ff987424 */ /* 0x000fe200078e00ff */
[----:B------:R-:W-:-:S02]  /*0e80*/  LEA.HI.X.SX32 R144, R144, R4, 0x1, P3 ;  /* 0x0000000490907211 */ /* 0x000fc400018f0eff */
[----:B------:R-:W-:Y:S02]  /*0e90*/  CS2R R88, SRZ ;  /* 0x0000000000587805 */ /* 0x000fe4000001ff00 */
[-C--:B------:R-:W-:Y:S02]  /*0ea0*/  LEA.HI.X.SX32 R116, R116, R9.reuse, 0x1, P5 ;  /* 0x0000000974747211 */ /* 0x080fe400028f0eff */
[----:B------:R-:W-:Y:S02]  /*0eb0*/  CS2R R90, SRZ ;  /* 0x00000000005a7805 */ /* 0x000fe4000001ff00 */
[----:B------:R-:W-:Y:S02]  /*0ec0*/  LEA.HI.X.SX32 R124, R124, R9, 0x1, P4 ;  /* 0x000000097c7c7211 */ /* 0x000fe400020f0eff */
[----:B------:R-:W-:Y:S02]  /*0ed0*/  CS2R R92, SRZ ;  /* 0x00000000005c7805 */ /* 0x000fe4000001ff00 */
[----:B------:R-:W-:-:S02]  /*0ee0*/  IADD3 R174, P1, R145, R105, RZ ;  /* 0x0000006991ae7210 */ /* 0x000fc40007f3e0ff */
[----:B------:R-:W-:Y:S02]  /*0ef0*/  CS2R R94, SRZ ;  /* 0x00000000005e7805 */ /* 0x000fe4000001ff00 */
[----:B------:R-:W-:Y:S02]  /*0f00*/  IADD3 R176, P3, R147, R105, RZ ;  /* 0x0000006993b07210 */ /* 0x000fe40007f7e0ff */
[----:B------:R-:W-:Y:S02]  /*0f10*/  CS2R R96, SRZ ;  /* 0x0000000000607805 */ /* 0x000fe4000001ff00 */
[----:B------:R-:W-:Y:S02]  /*0f20*/  LEA.HI.X.SX32 R146, R146, R4, 0x1, P2 ;  /* 0x0000000492927211 */ /* 0x000fe400010f0eff */
[----:B------:R-:W-:Y:S02]  /*0f30*/  CS2R R98, SRZ ;  /* 0x0000000000627805 */ /* 0x000fe4000001ff00 */
[----:B------:R-:W-:-:S02]  /*0f40*/  IADD3 R125, P5, R126, R5, RZ ;  /* 0x000000057e7d7210 */ /* 0x000fc40007fbe0ff */
[----:B------:R-:W-:Y:S02]  /*0f50*/  CS2R R100, SRZ ;  /* 0x0000000000647805 */ /* 0x000fe4000001ff00 */
[----:B------:R-:W-:Y:S02]  /*0f60*/  IADD3 R129, P4, R130, R5, RZ ;  /* 0x0000000582817210 */ /* 0x000fe40007f9e0ff */
[----:B------:R-:W-:Y:S02]  /*0f70*/  CS2R R102, SRZ ;  /* 0x0000000000667805 */ /* 0x000fe4000001ff00 */
[----:B------:R-:W-:Y:S01]  /*0f80*/  IADD3 R178, P2, R149, R105, RZ ;  /* 0x0000006995b27210 */ /* 0x000fe20007f5e0ff */
[----:B------:R-:W-:Y:S01]  /*0f90*/  UMOV UR14, UR6 ;  /* 0x00000006000e7c82 */ /* 0x000fe20008000000 */
[-C--:B------:R-:W-:Y:S01]  /*0fa0*/  LEA.HI.X.SX32 R145, R145, R4.reuse, 0x1, P1 ;  /* 0x0000000491917211 */ /* 0x080fe200008f0eff */
[----:B------:R-:W-:Y:S01]  /*0fb0*/  UMOV UR15, UR5 ;  /* 0x00000005000f7c82 */ /* 0x000fe20008000000 */
[-C--:B------:R-:W-:Y:S01]  /*0fc0*/  LEA.HI.X.SX32 R147, R147, R4.reuse, 0x1, P3 ;  /* 0x0000000493937211 */ /* 0x080fe200018f0eff */
[----:B------:R-:W-:Y:S01]  /*0fd0*/  UMOV UR4, URZ ;  /* 0x0000003f00047c82 */ /* 0x000fe20008000000 */
[-C--:B------:R-:W-:Y:S01]  /*0fe0*/  LEA.HI.X.SX32 R126, R126, R9.reuse, 0x1, P5 ;  /* 0x000000097e7e7211 */ /* 0x080fe200028f0eff */
[----:B------:R-:W-:Y:S01]  /*0ff0*/  UIADD3.64 UR18, UR14, 0x2, URZ ;  /* 0x000000020e127897 */ /* 0x000fe2000fffe03f */
[----:B------:R-:W-:Y:S01]  /*1000*/  LEA.HI.X.SX32 R130, R130, R9, 0x1, P4 ;  /* 0x0000000982827211 */ /* 0x000fe200020f0eff */
[----:B------:R-:W-:Y:S01]  /*1010*/  UIADD3.64 UR22, UR14, 0x4, URZ ;  /* 0x000000040e167897 */ /* 0x000fe2000fffe03f */
[-C--:B------:R-:W-:Y:S01]  /*1020*/  IADD3 R177, P1, R148, R105.reuse, RZ ;  /* 0x0000006994b17210 */ /* 0x080fe20007f3e0ff */
[----:B------:R-:W-:Y:S01]  /*1030*/  UMOV UR5, URZ ;  /* 0x0000003f00057c82 */ /* 0x000fe20008000000 */
[----:B------:R-:W-:Y:S01]  /*1040*/  IADD3 R179, P3, R150, R105, RZ ;  /* 0x0000006996b37210 */ /* 0x000fe20007f7e0ff */
[----:B------:R-:W-:Y:S01]  /*1050*/  ULDC UR21, c[0x0][0x238] ;  /* 0x00008e0000157ab9 */ /* 0x000fe20000000800 */
[----:B------:R-:W-:-:S02]  /*1060*/  LEA.HI.X.SX32 R149, R149, R4, 0x1, P2 ;  /* 0x0000000495957211 */ /* 0x000fc400010f0eff */
[-C--:B------:R-:W-:Y:S02]  /*1070*/  IADD3 R109, P6, R110, R5.reuse, RZ ;  /* 0x000000056e6d7210 */ /* 0x080fe40007fde0ff */
[-C--:B------:R-:W-:Y:S02]  /*1080*/  IADD3 R131, P5, R132, R5.reuse, RZ ;  /* 0x0000000584837210 */ /* 0x080fe40007fbe0ff */
[----:B------:R-:W-:Y:S02]  /*1090*/  IADD3 R135, P4, R136, R5, RZ ;  /* 0x0000000588877210 */ /* 0x000fe40007f9e0ff */
[----:B------:R-:W-:Y:S02]  /*10a0*/  IADD3 R181, P2, R23, R105, RZ ;  /* 0x0000006917b57210 */ /* 0x000fe40007f5e0ff */
[-C--:B------:R-:W-:Y:S02]  /*10b0*/  LEA.HI.X.SX32 R148, R148, R4.reuse, 0x1, P1 ;  /* 0x0000000494947211 */ /* 0x080fe400008f0eff */
[----:B------:R-:W-:-:S02]  /*10c0*/  LEA.HI.X.SX32 R150, R150, R4, 0x1, P3 ;  /* 0x0000000496967211 */ /* 0x000fc400018f0eff */
[-C--:B------:R-:W-:Y:S02]  /*10d0*/  LEA.HI.X.SX32 R110, R110, R9.reuse, 0x1, P6 ;  /* 0x000000096e6e7211 */ /* 0x080fe400030f0eff */
[-C--:B------:R-:W-:Y:S02]  /*10e0*/  LEA.HI.X.SX32 R132, R132, R9.reuse, 0x1, P5 ;  /* 0x0000000984847211 */ /* 0x080fe400028f0eff */
[----:B------:R-:W-:Y:S02]  /*10f0*/  LEA.HI.X.SX32 R136, R136, R9, 0x1, P4 ;  /* 0x0000000988887211 */ /* 0x000fe400020f0eff */
[-C--:B------:R-:W-:Y:S02]  /*1100*/  IADD3 R180, P1, R104, R105.reuse, RZ ;  /* 0x0000006968b47210 */ /* 0x080fe40007f3e0ff */
[----:B------:R-:W-:Y:S02]  /*1110*/  IADD3 R165, P3, R22, R105, RZ ;  /* 0x0000006916a57210 */ /* 0x000fe40007f7e0ff */
[----:B------:R-:W-:-:S02]  /*1120*/  LEA.HI.X.SX32 R23, R23, R4, 0x1, P2 ;  /* 0x0000000417177211 */ /* 0x000fc400010f0eff */
[-C--:B------:R-:W-:Y:S02]  /*1130*/  IADD3 R117, P6, R118, R5.reuse, RZ ;  /* 0x0000000576757210 */ /* 0x080fe40007fde0ff */
[----:B------:R-:W-:Y:S02]  /*1140*/  IADD3 R137, P5, R138, R5, RZ ;  /* 0x000000058a897210 */ /* 0x000fe40007fbe0ff */
[----:B------:R-:W-:Y:S02]  /*1150*/  IADD3 R105, P4, R21, R105, RZ ;  /* 0x0000006915697210 */ /* 0x000fe40007f9e0ff */
[----:B------:R-:W-:Y:S02]  /*1160*/  LOP3.LUT P2, RZ, R12, 0x2, RZ, 0xc0, !PT ;  /* 0x000000020cff7812 */ /* 0x000fe4000784c0ff */
[----:B------:R-:W-:Y:S02]  /*1170*/  LEA.HI.X.SX32 R104, R104, R4, 0x1, P1 ;  /* 0x0000000468687211 */ /* 0x000fe400008f0eff */
[----:B------:R-:W-:-:S02]  /*1180*/  LEA.HI.X.SX32 R118, R118, R9, 0x1, P6 ;  /* 0x0000000976767211 */ /* 0x000fc400030f0eff */
[----:B------:R-:W-:Y:S02]  /*1190*/  LEA.HI.X.SX32 R138, R138, R9, 0x1, P5 ;  /* 0x000000098a8a7211 */ /* 0x000fe400028f0eff */
[-C--:B------:R-:W-:Y:S02]  /*11a0*/  LEA.HI.X.SX32 R22, R22, R4.reuse, 0x1, P3 ;  /* 0x0000000416167211 */ /* 0x080fe400018f0eff */
[----:B------:R-:W-:Y:S02]  /*11b0*/  LEA.HI.X.SX32 R21, R21, R4, 0x1, P4 ;  /* 0x0000000415157211 */ /* 0x000fe400020f0eff */
[----:B------:R-:W-:Y:S02]  /*11c0*/  LOP3.LUT P1, RZ, R12, 0x1, RZ, 0xc0, !PT ;  /* 0x000000010cff7812 */ /* 0x000fe4000782c0ff */
[----:B------:R-:W-:Y:S02]  /*11d0*/  SEL R18, R18, 0x1054, !P2 ;  /* 0x0000105412127807 */ /* 0x000fe40005000000 */
[----:B------:R-:W-:-:S02]  /*11e0*/  SEL R17, R17, 0x3276, !P2 ;  /* 0x0000327611117807 */ /* 0x000fc40005000000 */
[C---:B------:R-:W-:Y:S02]  /*11f0*/  LOP3.LUT R16, R19.reuse, 0x20, RZ, 0x3c, !PT ;  /* 0x0000002013107812 */ /* 0x040fe400078e3cff */
[C---:B------:R-:W-:Y:S02]  /*1200*/  LOP3.LUT R15, R19.reuse, 0x40, RZ, 0x3c, !PT ;  /* 0x00000040130f7812 */ /* 0x040fe400078e3cff */
[----:B------:R-:W-:Y:S02]  /*1210*/  LOP3.LUT R14, R19, 0x60, RZ, 0x3c, !PT ;  /* 0x00000060130e7812 */ /* 0x000fe400078e3cff */
[----:B------:R-:W-:-:S07]  /*1220*/  LOP3.LUT R13, R106, 0x1, RZ, 0x3c, !PT ;  /* 0x000000016a0d7812 */ /* 0x000fce00078e3cff */
.L_x_1:
[----:B------:R-:W-:Y:S02]  /*1230*/  SHF.R.S32.HI R33, RZ, 0x1f, R2 ;  /* 0x0000001fff217819 */ /* 0x000fe40000011402 */
[C---:B------:R-:W-:Y:S02]  /*1240*/  IADD3 R4, P2, R2.reuse, R107, RZ ;  /* 0x0000006b02047210 */ /* 0x040fe40007f5e0ff */
[----:B------:R-:W-:-:S03]  /*1250*/  IADD3 R6, P3, R2, R109, RZ ;  /* 0x0000006d02067210 */ /* 0x000fc60007f7e0ff */
[C---:B------:R-:W-:Y:S01]  /*1260*/  IMAD.X R5, R33.reuse, 0x1, R108, P2 ;  /* 0x0000000121057824 */ /* 0x040fe200010e066c */
[C---:B------:R-:W-:Y:S01]  /*1270*/  IADD3 R8, P2, R2.reuse, R119, RZ ;  /* 0x0000007702087210 */ /* 0x040fe20007f5e0ff */
[C---:B------:R-:W-:Y:S01]  /*1280*/  IMAD.X R7, R33.reuse, 0x1, R110, P3 ;  /* 0x0000000121077824 */ /* 0x040fe200018e066e */
[C---:B------:R-:W-:Y:S02]  /*1290*/  IADD3 R24, P3, R2.reuse, R111, RZ ;  /* 0x0000006f02187210 */ /* 0x040fe40007f7e0ff */
[----:B------:R0:W2:Y:S01]  /*12a0*/  LDG.E.U8 R20, desc[UR16][R4.64] ;  /* 0x0000001004147981 */ /* 0x0000a2000c1e1100 */
[C---:B------:R-:W-:Y:S01]  /*12b0*/  IMAD.X R9, R33.reuse, 0x1, R120, P2 ;  /* 0x0000000121097824 */ /* 0x040fe200010e0678 */
[C---:B------:R-:W-:Y:S01]  /*12c0*/  IADD3 R26, P2, R2.reuse, R121, RZ ;  /* 0x00000079021a7210 */ /* 0x040fe20007f5e0ff */
[C---:B------:R-:W-:Y:S01]  /*12d0*/  IMAD.X R25, R33.reuse, 0x1, R112, P3 ;  /* 0x0000000121197824 */ /* 0x040fe200018e0670 */
[C---:B------:R-:W-:Y:S01]  /*12e0*/  IADD3 R28, P3, R2.reuse, R123, RZ ;  /* 0x0000007b021c7210 */ /* 0x040fe20007f7e0ff */
[----:B------:R1:W3:Y:S02]  /*12f0*/  LDG.E.U8 R32, desc[UR16][R6.64] ;  /* 0x0000001006207981 */ /* 0x0002e4000c1e1100 */
[C---:B------:R-:W-:Y:S01]  /*1300*/  IMAD.X R27, R33.reuse, 0x1, R122, P2 ;  /* 0x00000001211b7824 */ /* 0x040fe200010e067a */
[C---:B------:R-:W-:Y:S01]  /*1310*/  IADD3 R30, P2, R2.reuse, R125, RZ ;  /* 0x0000007d021e7210 */ /* 0x040fe20007f5e0ff */
[C---:B------:R-:W-:Y:S01]  /*1320*/  IMAD.X R29, R33.reuse, 0x1, R124, P3 ;  /* 0x00000001211d7824 */ /* 0x040fe200018e067c */
[C---:B0-----:R-:W-:Y:S01]  /*1330*/  IADD3 R4, P3, R2.reuse, R113, RZ ;  /* 0x0000007102047210 */ /* 0x041fe20007f7e0ff */
[----:B------:R0:W4:Y:S02]  /*1340*/  LDG.E.U8 R36, desc[UR16][R24.64] ;  /* 0x0000001018247981 */ /* 0x000124000c1e1100 */
[C---:B------:R-:W-:Y:S01]  /*1350*/  IMAD.X R31, R33.reuse, 0x1, R126, P2 ;  /* 0x00000001211f7824 */ /* 0x040fe200010e067e */
[----:B-1----:R-:W-:Y:S01]  /*1360*/  IADD3 R6, P2, R2, R127, RZ ;  /* 0x0000007f02067210 */ /* 0x002fe20007f5e0ff */
[----:B------:R1:W5:Y:S01]  /*1370*/  LDG.E.U8 R34, desc[UR16][R8.64] ;  /* 0x0000001008227981 */ /* 0x000362000c1e1100 */
[----:B------:R-:W-:-:S03]  /*1380*/  IMAD.X R5, R33, 0x1, R114, P3 ;  /* 0x0000000121057824 */ /* 0x000fc600018e0672 */
[----:B------:R-:W-:Y:S01]  /*1390*/  IMAD.X R7, R33, 0x1, R128, P2 ;  /* 0x0000000121077824 */ /* 0x000fe200010e0680 */
[C---:B0-----:R-:W-:Y:S01]  /*13a0*/  IADD3 R24, P2, R2.reuse, R131, RZ ;  /* 0x0000008302187210 */ /* 0x041fe20007f5e0ff */
[----:B------:R0:W5:Y:S01]  /*13b0*/  LDG.E.U8 R40, desc[UR16][R28.64] ;  /* 0x000000101c287981 */ /* 0x000162000c1e1100 */
[----:B-1----:R-:W-:-:S03]  /*13c0*/  IADD3 R8, P3, R2, R129, RZ ;  /* 0x0000008102087210 */ /* 0x002fc60007f7e0ff */
[C---:B------:R-:W-:Y:S01]  /*13d0*/  IMAD.X R25, R33.reuse, 0x1, R132, P2 ;  /* 0x0000000121197824 */ /* 0x040fe200010e0684 */
[----:B------:R1:W5:Y:S01]  /*13e0*/  LDG.E.U8 R38, desc[UR16][R26.64] ;  /* 0x000000101a267981 */ /* 0x000362000c1e1100 */
[C---:B------:R-:W-:Y:S01]  /*13f0*/  IMAD.X R9, R33.reuse, 0x1, R130, P3 ;  /* 0x0000000121097824 */ /* 0x040fe200018e0682 */
[C---:B0-----:R-:W-:Y:S02]  /*1400*/  IADD3 R28, P2, R2.reuse, R133, RZ ;  /* 0x00000085021c7210 */ /* 0x041fe40007f5e0ff */
[----:B------:R0:W5:Y:S04]  /*1410*/  LDG.E.U8 R42, desc[UR16][R30.64] ;  /* 0x000000101e2a7981 */ /* 0x000168000c1e1100 */
[----:B------:R0:W5:Y:S01]  /*1420*/  LDG.E.U8 R44, desc[UR16][R4.64] ;  /* 0x00000010042c7981 */ /* 0x000162000c1e1100 */
[----:B-1----:R-:W-:Y:S01]  /*1430*/  IADD3 R26, P3, R2, R115, RZ ;  /* 0x00000073021a7210 */ /* 0x002fe20007f7e0ff */
[----:B------:R-:W-:-:S02]  /*1440*/  IMAD.X R29, R33, 0x1, R134, P2 ;  /* 0x00000001211d7824 */ /* 0x000fc400010e0686 */
[----:B------:R1:W5:Y:S01]  /*1450*/  LDG.E.U8 R46, desc[UR16][R6.64] ;  /* 0x00000010062e7981 */ /* 0x000362000c1e1100 */
[----:B------:R-:W-:Y:S02]  /*1460*/  IADD3.X R27, R33, R116, RZ, P3, !PT ;  /* 0x00000074211b7210 */ /* 0x000fe40001ffe4ff */
[C---:B0-----:R-:W-:Y:S01]  /*1470*/  IADD3 R30, P3, R2.reuse, R135, RZ ;  /* 0x00000087021e7210 */ /* 0x041fe20007f7e0ff */
[----:B------:R-:W5:Y:S01]  /*1480*/  LDG.E.U8 R8, desc[UR16][R8.64] ;  /* 0x0000001008087981 */ /* 0x000f62000c1e1100 */
[----:B------:R-:W-:-:S03]  /*1490*/  IADD3 R4, P4, R2, R137, RZ ;  /* 0x0000008902047210 */ /* 0x000fc60007f9e0ff */
[----:B------:R-:W5:Y:S01]  /*14a0*/  LDG.E.U8 R24, desc[UR16][R24.64] ;  /* 0x0000001018187981 */ /* 0x000f62000c1e1100 */
[----:B-1----:R-:W-:Y:S01]  /*14b0*/  IADD3 R6, P2, R2, R117, RZ ;  /* 0x0000007502067210 */ /* 0x002fe20007f5e0ff */
[C---:B------:R-:W-:Y:S02]  /*14c0*/  IMAD.X R31, R33.reuse, 0x1, R136, P3 ;  /* 0x00000001211f7824 */ /* 0x040fe400018e0688 */
[----:B------:R-:W5:Y:S01]  /*14d0*/  LDG.E.U8 R156, desc[UR16][R26.64] ;  /* 0x000000101a9c7981 */ /* 0x000f62000c1e1100 */
[C---:B------:R-:W-:Y:S02]  /*14e0*/  IMAD.X R5, R33.reuse, 0x1, R138, P4 ;  /* 0x0000000121057824 */ /* 0x040fe400020e068a */
[----:B------:R-:W-:Y:S01]  /*14f0*/  IMAD.X R7, R33, 0x1, R118, P2 ;  /* 0x0000000121077824 */ /* 0x000fe200010e0676 */
[----:B------:R-:W5:Y:S04]  /*1500*/  LDG.E.U8 R158, desc[UR16][R28.64] ;  /* 0x000000101c9e7981 */ /* 0x000f68000c1e1100 */
[----:B------:R-:W5:Y:S04]  /*1510*/  LDG.E.U8 R160, desc[UR16][R30.64] ;  /* 0x000000101ea07981 */ /* 0x000f68000c1e1100 */
[----:B------:R-:W5:Y:S04]  /*1520*/  LDG.E.U8 R4, desc[UR16][R4.64] ;  /* 0x0000001004047981 */ /* 0x000f68000c1e1100 */
[----:B------:R-:W5:Y:S01]  /*1530*/  LDG.E.U8 R6, desc[UR16][R6.64] ;  /* 0x0000001006067981 */ /* 0x000f62000c1e1100 */
[----:B------:R-:W-:Y:S01]  /*1540*/  BAR.SYNC.DEFER_BLOCKING 0x0 ;  /* 0x0000000000007b1d */ /* 0x000fe20000010000 */
[----:B------:R-:W-:-:S04]  /*1550*/  USHF.L.U32 UR6, UR20, 0x5, URZ ;  /* 0x0000000514067899 */ /* 0x000fc8000800063f */
[----:B------:R-:W-:-:S04]  /*1560*/  ULOP3.LUT UR6, UR6, 0x80, URZ, 0xc0, !UPT ;  /* 0x0000008006067892 */ /* 0x000fc8000f8ec03f */
[----:B------:R-:W-:-:S04]  /*1570*/  ULEA.HI UR6, UR12, UR6, URZ, 0x1c ;  /* 0x000000060c067291 */ /* 0x000fc8000f8fe03f */
[----:B------:R-:W-:Y:S01]  /*1580*/  ULOP3.LUT UR8, UR6, 0x3fff, URZ, 0xc0, !UPT ;  /* 0x00003fff06087892 */ /* 0x000fe2000f8ec03f */
[----:B------:R-:W-:Y:S01]  /*1590*/  UMOV UR11, 0xc0000010 ;  /* 0xc0000010000b7882 */ /* 0x000fe20000000000 */
[----:B------:R-:W-:Y:S01]  /*15a0*/  UMOV UR9, 0xc0000010 ;  /* 0xc000001000097882 */ /* 0x000fe20000000000 */
[----:B--2---:R-:W-:Y:S04]  /*15b0*/  STS.U8 [R19+UR12+0x1000], R20 ;  /* 0x0010001413007988 */ /* 0x004fe8000800000c */
[----:B---3--:R-:W-:Y:S04]  /*15c0*/  STS.U8 [R19+UR12+0x1100], R32 ;  /* 0x0011002013007988 */ /* 0x008fe8000800000c */
[----:B----4-:R-:W-:Y:S04]  /*15d0*/  STS.U8 [R19+UR12+0x1300], R36 ;  /* 0x0013002413007988 */ /* 0x010fe8000800000c */
[----:B-----5:R-:W-:Y:S04]  /*15e0*/  STS.U8 [R19+UR12+0x1200], R34 ;  /* 0x0012002213007988 */ /* 0x020fe8000800000c */
[----:B------:R-:W-:Y:S04]  /*15f0*/  STS.U8 [R19+UR12+0x1500], R40 ;  /* 0x0015002813007988 */ /* 0x000fe8000800000c */
[----:B------:R-:W-:Y:S04]  /*1600*/  STS.U8 [R19+UR12+0x1400], R38 ;  /* 0x0014002613007988 */ /* 0x000fe8000800000c */
[----:B------:R-:W-:Y:S04]  /*1610*/  STS.U8 [R19+UR12+0x1600], R42 ;  /* 0x0016002a13007988 */ /* 0x000fe8000800000c */
[----:B------:R-:W-:Y:S04]  /*1620*/  STS.U8 [R19+UR12+0x1700], R44 ;  /* 0x0017002c13007988 */ /* 0x000fe8000800000c */
[----:B------:R-:W-:Y:S04]  /*1630*/  STS.U8 [R19+UR12+0x1800], R46 ;  /* 0x0018002e13007988 */ /* 0x000fe8000800000c */
[----:B------:R-:W-:Y:S04]  /*1640*/  STS.U8 [R19+UR12+0x1900], R8 ;  /* 0x0019000813007988 */ /* 0x000fe8000800000c */
[----:B------:R0:W-:Y:S04]  /*1650*/  STS.U8 [R19+UR12+0x1a00], R24 ;  /* 0x001a001813007988 */ /* 0x0001e8000800000c */
[----:B------:R-:W-:Y:S04]  /*1660*/  STS.U8 [R19+UR12+0x1b00], R156 ;  /* 0x001b009c13007988 */ /* 0x000fe8000800000c */
[----:B------:R-:W-:Y:S04]  /*1670*/  STS.U8 [R19+UR12+0x1c00], R158 ;  /* 0x001c009e13007988 */ /* 0x000fe8000800000c */
[----:B------:R-:W-:Y:S04]  /*1680*/  STS.U8 [R19+UR12+0x1d00], R160 ;  /* 0x001d00a013007988 */ /* 0x000fe8000800000c */
[----:B------:R1:W-:Y:S04]  /*1690*/  STS.U8 [R19+UR12+0x1e00], R4 ;  /* 0x001e000413007988 */ /* 0x0003e8000800000c */
[----:B------:R2:W-:Y:S01]  /*16a0*/  STS.U8 [R19+UR12+0x1f00], R6 ;  /* 0x001f000613007988 */ /* 0x0005e2000800000c */
[----:B------:R3:W-:Y:S06]  /*16b0*/  MEMBAR.ALL.CTA ;  /* 0x0000000000007992 */ /* 0x0007ec0000008000 */
[----:B---3--:R-:W3:Y:S02]  /*16c0*/  FENCE.VIEW.ASYNC.S ;  /* 0x00000000000073c6 */ /* 0x008ee40000000000 */
[----:B---3--:R-:W-:Y:S06]  /*16d0*/  BAR.SYNC.DEFER_BLOCKING 0x0 ;  /* 0x0000000000007b1d */ /* 0x008fec0000010000 */
[----:B0-----:R-:W-:-:S06]  /*16e0*/  WARPGROUP.ARRIVE ;  /* 0x00000000000079c5 */ /* 0x001fcc0000000000 */
[----:B------:R-:W-:Y:S03]  /*16f0*/  QGMMA.64x128x32.F32.E4M3.E4M3 R24, gdesc[UR8], RZ, !UPT, gsb0 ;  /* 0x01e00000081879f3 */ /* 0x000fe6000c0008ff */
[----:B------:R-:W-:Y:S02]  /*1700*/  WARPGROUP.DEPBAR.LE gsb0, 0x0 ;  /* 0x00008000000079c5 */ /* 0x000fe40000010000 */
[----:B------:R-:W-:Y:S01]  /*1710*/  FMUL R5, R26, UR21 ;  /* 0x000000151a057c20 */ /* 0x000fe20008400000 */
[----:B------:R-:W-:Y:S01]  /*1720*/  FMUL R8, R27, UR21 ;  /* 0x000000151b087c20 */ /* 0x000fe20008400000 */
[----:B-1----:R-:W-:-:S04]  /*1730*/  FMUL R4, R30, UR21 ;  /* 0x000000151e047c20 */ /* 0x002fc80008400000 */
[----:B------:R-:W-:Y:S01]  /*1740*/  FMNMX R7, R5, R8, !PT ;  /* 0x0000000805077209 */ /* 0x000fe20007800000 */
[----:B------:R-:W-:-:S03]  /*1750*/  FMUL R5, R31, UR21 ;  /* 0x000000151f057c20 */ /* 0x000fc60008400000 */
[----:B--2---:R-:W-:Y:S01]  /*1760*/  FMNMX R6, R4, R7, !PT ;  /* 0x0000000704067209 */ /* 0x004fe20007800000 */
[----:B------:R-:W-:-:S03]  /*1770*/  FMUL R4, R34, UR21 ;  /* 0x0000001522047c20 */ /* 0x000fc60008400000 */
[----:B------:R-:W-:Y:S01]  /*1780*/  FMNMX R7, R5, R6, !PT ;  /* 0x0000000605077209 */ /* 0x000fe20007800000 */
        /* <DEDUP_REMOVED lines=53> */
[----:B------:R-:W-:-:S04]  /*1ae0*/  FMNMX R4, R4, R7, !PT ;  /* 0x0000000704047209 */ /* 0x000fc80007800000 */
[----:B------:R-:W-:-:S05]  /*1af0*/  FMNMX R8, R5, R4, !PT ;  /* 0x0000000405087209 */ /* 0x000fca0007800000 */
[----:B------:R-:W0:Y:S01]  /*1b00*/  SHFL.BFLY PT, R5, R8, 0x2, 0x1f ;  /* 0x0c401f0008057f89 */ /* 0x000e2200000e0000 */
[----:B------:R-:W-:Y:S01]  /*1b10*/  FMUL R4, R24, UR21 ;  /* 0x0000001518047c20 */ /* 0x000fe20008400000 */
[----:B------:R-:W-:Y:S01]  /*1b20*/  FMUL R6, R28, UR21 ;  /* 0x000000151c067c20 */ /* 0x000fe20008400000 */
[----:B0-----:R-:W-:Y:S01]  /*1b30*/  FMNMX R9, R8, R5, !PT ;  /* 0x0000000508097209 */ /* 0x001fe20007800000 */
[----:B------:R-:W-:-:S04]  /*1b40*/  FMUL R5, R25, UR21 ;  /* 0x0000001519057c20 */ /* 0x000fc80008400000 */
[----:B------:R-:W0:Y:S01]  /*1b50*/  SHFL.BFLY PT, R20, R9, 0x1, 0x1f ;  /* 0x0c201f0009147f89 */ /* 0x000e2200000e0000 */
        /* <DEDUP_REMOVED lines=11> */
[----:B------:R-:W-:Y:S01]  /*1c10*/  FMUL R5, R40, UR21 ;  /* 0x0000001528057c20 */ /* 0x000fe20008400000 */
[----:B0-----:R-:W-:Y:S02]  /*1c20*/  FMNMX R20, R9, R20, !PT ;  /* 0x0000001409147209 */ /* 0x001fe40007800000 */
[----:B------:R-:W-:Y:S01]  /*1c30*/  FMNMX R4, R4, R7, !PT ;  /* 0x0000000704047209 */ /* 0x000fe20007800000 */
[----:B------:R-:W-:Y:S01]  /*1c40*/  FMUL R8, R41, UR21 ;  /* 0x0000001529087c20 */ /* 0x000fe20008400000 */
[----:B------:R-:W-:Y:S02]  /*1c50*/  FMNMX R20, R20, R153, !PT ;  /* 0x0000009914147209 */ /* 0x000fe40007800000 */
[----:B------:R-:W-:Y:S01]  /*1c60*/  FMNMX R9, R5, R4, !PT ;  /* 0x0000000405097209 */ /* 0x000fe20007800000 */
[----:B------:R-:W-:Y:S02]  /*1c70*/  USHF.R.S32.HI UR6, URZ, 0x1f, UR4 ;  /* 0x0000001f3f067899 */ /* 0x000fe40008011404 */
[----:B------:R-:W-:-:S02]  /*1c80*/  IADD3 R6, P2, R167, UR4, RZ ;  /* 0x00000004a7067c10 */ /* 0x000fc4000ff5e0ff */
[----:B------:R-:W-:Y:S01]  /*1c90*/  FMNMX R157, R8, R9, !PT ;  /* 0x00000009089d7209 */ /* 0x000fe20007800000 */
[--C-:B------:R-:W-:Y:S01]  /*1ca0*/  FFMA R9, R27, UR21, -R20.reuse ;  /* 0x000000151b097c23 */ /* 0x100fe20008000814 */
[----:B------:R-:W-:Y:S01]  /*1cb0*/  FMUL R8, R44, UR21 ;  /* 0x000000152c087c20 */ /* 0x000fe20008400000 */
[----:B------:R-:W-:Y:S01]  /*1cc0*/  IADD3.X R7, R139, UR6, RZ, P2, !PT ;  /* 0x000000068b077c10 */ /* 0x000fe200097fe4ff */
[--C-:B------:R-:W-:Y:S01]  /*1cd0*/  FFMA R5, R26, UR21, -R20.reuse ;  /* 0x000000151a057c23 */ /* 0x100fe20008000814 */
[----:B------:R-:W-:Y:S01]  /*1ce0*/  IADD3 R4, P2, R169, UR4, RZ ;  /* 0x00000004a9047c10 */ /* 0x000fe2000ff5e0ff */
[----:B------:R-:W-:Y:S01]  /*1cf0*/  FMUL R156, R9, 1.4426950216293334961 ;  /* 0x3fb8aa3b099c7820 */ /* 0x000fe20000400000 */
[----:B------:R-:W-:Y:S01]  /*1d00*/  FMUL R9, R45, UR21 ;  /* 0x000000152d097c20 */ /* 0x000fe20008400000 */
[----:B------:R-:W-:Y:S01]  /*1d10*/  FMNMX R8, R8, R157, !PT ;  /* 0x0000009d08087209 */ /* 0x000fe20007800000 */
[----:B------:R-:W-:Y:S01]  /*1d20*/  FMUL R155, R5, 1.4426950216293334961 ;  /* 0x3fb8aa3b059b7820 */ /* 0x000fe20000400000 */
[----:B------:R0:W2:Y:S01]  /*1d30*/  LDG.E.U8 R26, desc[UR16][R6.64] ;  /* 0x00000010061a7981 */ /* 0x0000a2000c1e1100 */
[----:B------:R-:W-:Y:S01]  /*1d40*/  IADD3.X R5, R140, UR6, RZ, P2, !PT ;  /* 0x000000068c057c10 */ /* 0x000fe200097fe4ff */
[----:B------:R-:W-:Y:S01]  /*1d50*/  FFMA R157, R30, UR21, -R20 ;  /* 0x000000151e9d7c23 */ /* 0x000fe20008000814 */
[----:B------:R-:W-:Y:S01]  /*1d60*/  FMNMX R30, R9, R8, !PT ;  /* 0x00000008091e7209 */ /* 0x000fe20007800000 */
[----:B------:R-:W-:-:S02]  /*1d70*/  FMUL R8, R49, UR21 ;  /* 0x0000001531087c20 */ /* 0x000fc40008400000 */
[----:B------:R1:W3:Y:S01]  /*1d80*/  LDG.E.U8 R27, desc[UR16][R4.64] ;  /* 0x00000010041b7981 */ /* 0x0002e2000c1e1100 */
[----:B0-----:R-:W-:Y:S01]  /*1d90*/  FMUL R7, R48, UR21 ;  /* 0x0000001530077c20 */ /* 0x001fe20008400000 */
[----:B------:R-:W-:Y:S01]  /*1da0*/  IADD3 R6, P2, R170, UR4, RZ ;  /* 0x00000004aa067c10 */ /* 0x000fe2000ff5e0ff */
[----:B------:R-:W-:-:S03]  /*1db0*/  FFMA R31, R31, UR21, -R20 ;  /* 0x000000151f1f7c23 */ /* 0x000fc60008000814 */
[----:B-1----:R-:W-:Y:S01]  /*1dc0*/  FMNMX R5, R7, R30, !PT ;  /* 0x0000001e07057209 */ /* 0x002fe20007800000 */
[----:B------:R-:W-:Y:S01]  /*1dd0*/  FMUL R4, R52, UR21 ;  /* 0x0000001534047c20 */ /* 0x000fe20008400000 */
[----:B------:R-:W-:Y:S02]  /*1de0*/  IADD3.X R7, R141, UR6, RZ, P2, !PT ;  /* 0x000000068d077c10 */ /* 0x000fe400097fe4ff */
[----:B------:R-:W-:Y:S01]  /*1df0*/  FMNMX R5, R8, R5, !PT ;  /* 0x0000000508057209 */ /* 0x000fe20007800000 */
[----:B------:R-:W-:Y:S01]  /*1e00*/  FMUL R158, R31, 1.4426950216293334961 ;  /* 0x3fb8aa3b1f9e7820 */ /* 0x000fe20000400000 */
[----:B------:R-:W-:Y:S01]  /*1e10*/  IADD3 R8, P2, R171, UR4, RZ ;  /* 0x00000004ab087c10 */ /* 0x000fe2000ff5e0ff */
[--C-:B------:R-:W-:Y:S01]  /*1e20*/  FFMA R31, R34, UR21, -R20.reuse ;  /* 0x00000015221f7c23 */ /* 0x100fe20008000814 */
[----:B------:R-:W-:Y:S01]  /*1e30*/  FMNMX R34, R4, R5, !PT ;  /* 0x0000000504227209 */ /* 0x000fe20007800000 */
[----:B------:R-:W-:Y:S01]  /*1e40*/  FFMA R35, R35, UR21, -R20 ;  /* 0x0000001523237c23 */ /* 0x000fe20008000814 */
[----:B------:R-:W-:Y:S01]  /*1e50*/  FMUL R5, R53, UR21 ;  /* 0x0000001535057c20 */ /* 0x000fe20008400000 */
[----:B------:R-:W-:Y:S01]  /*1e60*/  IADD3.X R9, R142, UR6, RZ, P2, !PT ;  /* 0x000000068e097c10 */ /* 0x000fe200097fe4ff */
[----:B------:R-:W4:Y:S01]  /*1e70*/  LDG.E.U8 R30, desc[UR16][R6.64] ;  /* 0x00000010061e7981 */ /* 0x000f22000c1e1100 */
[----:B------:R-:W-:Y:S01]  /*1e80*/  FMUL R160, R35, 1.4426950216293334961 ;  /* 0x3fb8aa3b23a07820 */ /* 0x000fe20000400000 */
[----:B------:R-:W-:Y:S01]  /*1e90*/  FMUL R35, R56, UR21 ;  /* 0x0000001538237c20 */ /* 0x000fe20008400000 */
[----:B------:R-:W-:Y:S01]  /*1ea0*/  IADD3 R4, P2, R172, UR4, RZ ;  /* 0x00000004ac047c10 */ /* 0x000fe2000ff5e0ff */
[----:B------:R-:W-:Y:S01]  /*1eb0*/  FMUL R159, R31, 1.4426950216293334961 ;  /* 0x3fb8aa3b1f9f7820 */ /* 0x000fe20000400000 */
[----:B------:R-:W-:Y:S01]  /*1ec0*/  FMNMX R162, R5, R34, !PT ;  /* 0x0000002205a27209 */ /* 0x000fe20007800000 */
[----:B------:R0:W5:Y:S01]  /*1ed0*/  LDG.E.U8 R31, desc[UR16][R8.64] ;  /* 0x00000010081f7981 */ /* 0x000162000c1e1100 */
[----:B------:R-:W-:-:S02]  /*1ee0*/  IADD3.X R5, R143, UR6, RZ, P2, !PT ;  /* 0x000000068f057c10 */ /* 0x000fc400097fe4ff */
[----:B------:R-:W-:-:S03]  /*1ef0*/  FMNMX R163, R35, R162, !PT ;  /* 0x000000a223a37209 */ /* 0x000fc60007800000 */
[----:B------:R1:W3:Y:S01]  /*1f00*/  LDG.E.U8 R34, desc[UR16][R4.64] ;  /* 0x0000001004227981 */ /* 0x0002e2000c1e1100 */
[----:B0-----:R-:W-:Y:S01]  /*1f10*/  FMUL R8, R57, UR21 ;  /* 0x0000001539087c20 */ /* 0x001fe20008400000 */
[----:B------:R-:W-:-:S04]  /*1f20*/  FMUL R9, R60, UR21 ;  /* 0x000000153c097c20 */ /* 0x000fc80008400000 */
[----:B------:R-:W-:Y:S01]  /*1f30*/  FMNMX R8, R8, R163, !PT ;  /* 0x000000a308087209 */ /* 0x000fe20007800000 */
[--C-:B-1----:R-:W-:Y:S01]  /*1f40*/  FFMA R5, R42, UR21, -R20.reuse ;  /* 0x000000152a057c23 */ /* 0x102fe20008000814 */
[----:B------:R-:W-:Y:S01]  /*1f50*/  FMUL R4, R61, UR21 ;  /* 0x000000153d047c20 */ /* 0x000fe20008400000 */
[----:B------:R-:W-:Y:S02]  /*1f60*/  IADD3 R6, P2, R173, UR4, RZ ;  /* 0x00000004ad067c10 */ /* 0x000fe4000ff5e0ff */
[----:B------:R-:W-:Y:S01]  /*1f70*/  FMNMX R9, R9, R8, !PT ;  /* 0x0000000809097209 */ /* 0x000fe20007800000 */
[----:B------:R-:W-:Y:S01]  /*1f80*/  FMUL R162, R5, 1.4426950216293334961 ;  /* 0x3fb8aa3b05a27820 */ /* 0x000fe20000400000 */
[----:B------:R-:W-:Y:S01]  /*1f90*/  FMUL R5, R64, UR21 ;  /* 0x0000001540057c20 */ /* 0x000fe20008400000 */
[----:B------:R-:W-:Y:S02]  /*1fa0*/  IADD3.X R7, R144, UR6, RZ, P2, !PT ;  /* 0x0000000690077c10 */ /* 0x000fe400097fe4ff */
[----:B------:R-:W-:Y:S01]  /*1fb0*/  FMNMX R4, R4, R9, !PT ;  /* 0x0000000904047209 */ /* 0x000fe20007800000 */
[--C-:B------:R-:W-:Y:S01]  /*1fc0*/  FFMA R39, R39, UR21, -R20.reuse ;  /* 0x0000001527277c23 */ /* 0x100fe20008000814 */
[----:B------:R-:W-:Y:S01]  /*1fd0*/  IADD3 R8, P2, R174, UR4, RZ ;  /* 0x00000004ae087c10 */ /* 0x000fe2000ff5e0ff */
[----:B------:R0:W4:Y:S01]  /*1fe0*/  LDG.E.U8 R35, desc[UR16][R6.64] ;  /* 0x0000001006237981 */ /* 0x000122000c1e1100 */
[----:B------:R-:W-:Y:S01]  /*1ff0*/  FMNMX R5, R5, R4, !PT ;  /* 0x0000000405057209 */ /* 0x000fe20007800000 */
[----:B------:R-:W-:Y:S01]  /*2000*/  FMUL R4, R65, UR21 ;  /* 0x0000001541047c20 */ /* 0x000fe20008400000 */
[----:B------:R-:W-:Y:S01]  /*2010*/  IADD3.X R9, R145, UR6, RZ, P2, !PT ;  /* 0x0000000691097c10 */ /* 0x000fe200097fe4ff */
[----:B------:R-:W-:Y:S01]  /*2020*/  FMUL R39, R39, 1.4426950216293334961 ;  /* 0x3fb8aa3b27277820 */ /* 0x000fe20000400000 */
[----:B0-----:R-:W-:Y:S01]  /*2030*/  FFMA R7, R43, UR21, -R20 ;  /* 0x000000152b077c23 */ /* 0x001fe20008000814 */
[----:B------:R-:W-:-:S02]  /*2040*/  IADD3 R6, P2, R176, UR4, RZ ;  /* 0x00000004b0067c10 */ /* 0x000fc4000ff5e0ff */
[----:B------:R-:W-:Y:S01]  /*2050*/  FMNMX R164, R4, R5, !PT ;  /* 0x0000000504a47209 */ /* 0x000fe20007800000 */
[----:B------:R-:W-:Y:S01]  /*2060*/  FMUL R163, R7, 1.4426950216293334961 ;  /* 0x3fb8aa3b07a37820 */ /* 0x000fe20000400000 */
[----:B------:R-:W-:Y:S01]  /*2070*/  FMUL R5, R68, UR21 ;  /* 0x0000001544057c20 */ /* 0x000fe20008400000 */
[----:B------:R0:W-:Y:S01]  /*2080*/  MUFU.EX2 R42, R39 ;  /* 0x00000027002a7308 */ /* 0x0001e20000000800 */
[----:B------:R-:W-:Y:S01]  /*2090*/  IADD3.X R7, R147, UR6, RZ, P2, !PT ;  /* 0x0000000693077c10 */ /* 0x000fe200097fe4ff */
[--C-:B------:R-:W-:Y:S01]  /*20a0*/  FFMA R38, R38, UR21, -R20.reuse ;  /* 0x0000001526267c23 */ /* 0x100fe20008000814 */
[----:B------:R-:W-:Y:S02]  /*20b0*/  IADD3 R4, P2, R177, UR4, RZ ;  /* 0x00000004b1047c10 */ /* 0x000fe4000ff5e0ff */
[----:B------:R-:W-:Y:S01]  /*20c0*/  FMNMX R164, R5, R164, !PT ;  /* 0x000000a405a47209 */ /* 0x000fe20007800000 */
[--C-:B0-----:R-:W-:Y:S02]  /*20d0*/  FFMA R39, R46, UR21, -R20.reuse ;  /* 0x000000152e277c23 */ /* 0x101fe40008000814 */
[----:B------:R0:W-:Y:S01]  /*20e0*/  MUFU.EX2 R46, R163 ;  /* 0x000000a3002e7308 */ /* 0x0001e20000000800 */
[----:B------:R-:W-:Y:S01]  /*20f0*/  FMUL R38, R38, 1.4426950216293334961 ;  /* 0x3fb8aa3b26267820 */ /* 0x000fe20000400000 */
[----:B------:R-:W-:Y:S01]  /*2100*/  FMUL R166, R39, 1.4426950216293334961 ;  /* 0x3fb8aa3b27a67820 */ /* 0x000fe20000400000 */
[----:B------:R-:W-:Y:S01]  /*2110*/  FFMA R39, R47, UR21, -R20 ;  /* 0x000000152f277c23 */ /* 0x000fe20008000814 */
[----:B------:R-:W-:-:S04]  /*2120*/  IADD3.X R5, R148, UR6, RZ, P2, !PT ;  /* 0x0000000694057c10 */ /* 0x000fc800097fe4ff */
[----:B------:R1:W-:Y:S01]  /*2130*/  MUFU.EX2 R43, R162 ;  /* 0x000000a2002b7308 */ /* 0x0003e20000000800 */
[----:B0-----:R-:W-:Y:S01]  /*2140*/  FMUL R163, R69, UR21 ;  /* 0x0000001545a37c20 */ /* 0x001fe20008400000 */
[----:B------:R-:W-:Y:S02]  /*2150*/  FMUL R168, R39, 1.4426950216293334961 ;  /* 0x3fb8aa3b27a87820 */ /* 0x000fe40000400000 */
[----:B------:R-:W5:Y:S02]  /*2160*/  LDG.E.U8 R39, desc[UR16][R4.64] ;  /* 0x0000001004277981 */ /* 0x000f64000c1e1100 */
[----:B------:R-:W-:Y:S02]  /*2170*/  FMNMX R163, R163, R164, !PT ;  /* 0x000000a4a3a37209 */ /* 0x000fe40007800000 */
[----:B-1----:R0:W4:Y:S01]  /*2180*/  LDG.E.U8 R162, desc[UR16][R6.64] ;  /* 0x0000001006a27981 */ /* 0x002122000c1e1100 */
[----:B------:R1:W-:Y:S01]  /*2190*/  MUFU.EX2 R47, R166 ;  /* 0x000000a6002f7308 */ /* 0x0003e20000000800 */
[----:B0-----:R-:W-:Y:S01]  /*21a0*/  FFMA R7, R51, UR21, -R20 ;  /* 0x0000001533077c23 */ /* 0x001fe20008000814 */
[----:B------:R-:W-:-:S06]  /*21b0*/  FMUL R6, R72, UR21 ;  /* 0x0000001548067c20 */ /* 0x000fcc0008400000 */
[----:B------:R0:W-:Y:S01]  /*21c0*/  MUFU.EX2 R161, R38 ;  /* 0x0000002600a17308 */ /* 0x0001e20000000800 */
[----:B-1----:R-:W-:Y:S01]  /*21d0*/  FMUL R166, R7, 1.4426950216293334961 ;  /* 0x3fb8aa3b07a67820 */ /* 0x002fe20000400000 */
[----:B------:R-:W-:Y:S01]  /*21e0*/  FMUL R7, R73, UR21 ;  /* 0x0000001549077c20 */ /* 0x000fe20008400000 */
[----:B------:R-:W-:Y:S01]  /*21f0*/  FMNMX R6, R6, R163, !PT ;  /* 0x000000a306067209 */ /* 0x000fe20007800000 */
[--C-:B------:R-:W-:Y:S01]  /*2200*/  FFMA R5, R54, UR21, -R20.reuse ;  /* 0x0000001536057c23 */ /* 0x100fe20008000814 */
[----:B------:R-:W-:Y:S01]  /*2210*/  FMUL R4, R76, UR21 ;  /* 0x000000154c047c20 */ /* 0x000fe20008400000 */
[----:B0-----:R0:W5:Y:S01]  /*2220*/  LDG.E.U8 R38, desc[UR16][R8.64] ;  /* 0x0000001008267981 */ /* 0x001162000c1e1100 */
[----:B------:R-:W-:Y:S01]  /*2230*/  FMNMX R7, R7, R6, !PT ;  /* 0x0000000607077209 */ /* 0x000fe20007800000 */
[----:B------:R-:W-:Y:S01]  /*2240*/  FMUL R163, R5, 1.4426950216293334961 ;  /* 0x3fb8aa3b05a37820 */ /* 0x000fe20000400000 */
[----:B------:R-:W-:Y:S01]  /*2250*/  FMUL R5, R77, UR21 ;  /* 0x000000154d057c20 */ /* 0x000fe20008400000 */
[----:B0-----:R-:W-:Y:S01]  /*2260*/  FFMA R9, R50, UR21, -R20 ;  /* 0x0000001532097c23 */ /* 0x001fe20008000814 */
[----:B------:R-:W-:-:S03]  /*2270*/  IADD3 R8, P2, R178, UR4, RZ ;  /* 0x00000004b2087c10 */ /* 0x000fc6000ff5e0ff */
[----:B------:R-:W-:Y:S01]  /*2280*/  FMUL R182, R9, 1.4426950216293334961 ;  /* 0x3fb8aa3b09b67820 */ /* 0x000fe20000400000 */
[----:B------:R-:W-:Y:S02]  /*2290*/  IADD3.X R9, R149, UR6, RZ, P2, !PT ;  /* 0x0000000695097c10 */ /* 0x000fe400097fe4ff */
[----:B------:R-:W-:Y:S02]  /*22a0*/  FMNMX R4, R4, R7, !PT ;  /* 0x0000000704047209 */ /* 0x000fe40007800000 */
[----:B------:R-:W-:Y:S01]  /*22b0*/  IADD3 R6, P2, R180, UR4, RZ ;  /* 0x00000004b4067c10 */ /* 0x000fe2000ff5e0ff */
[----:B------:R0:W5:Y:S01]  /*22c0*/  LDG.E.U8 R164, desc[UR16][R8.64] ;  /* 0x0000001008a47981 */ /* 0x000162000c1e1100 */
[----:B------:R1:W-:Y:S02]  /*22d0*/  MUFU.EX2 R50, R168 ;  /* 0x000000a800327308 */ /* 0x0003e40000000800 */
[----:B------:R-:W-:Y:S02]  /*22e0*/  IADD3.X R7, R104, UR6, RZ, P2, !PT ;  /* 0x0000000668077c10 */ /* 0x000fe400097fe4ff */
[----:B0-----:R-:W-:Y:S01]  /*22f0*/  FMNMX R8, R5, R4, !PT ;  /* 0x0000000405087209 */ /* 0x001fe20007800000 */
[----:B------:R-:W-:Y:S01]  /*2300*/  FMUL R5, R80, UR21 ;  /* 0x0000001550057c20 */ /* 0x000fe20008400000 */
[--C-:B------:R-:W-:Y:S01]  /*2310*/  FFMA R9, R55, UR21, -R20.reuse ;  /* 0x0000001537097c23 */ /* 0x100fe20008000814 */
[----:B------:R-:W-:Y:S01]  /*2320*/  IADD3 R4, P2, R181, UR4, RZ ;  /* 0x00000004b5047c10 */ /* 0x000fe2000ff5e0ff */
[----:B-1----:R-:W-:Y:S01]  /*2330*/  FMUL R168, R81, UR21 ;  /* 0x0000001551a87c20 */ /* 0x002fe20008400000 */
[----:B------:R0:W-:Y:S01]  /*2340*/  MUFU.EX2 R51, R182 ;  /* 0x000000b600337308 */ /* 0x0001e20000000800 */
[----:B------:R-:W-:Y:S01]  /*2350*/  FMUL R184, R9, 1.4426950216293334961 ;  /* 0x3fb8aa3b09b87820 */ /* 0x000fe20000400000 */
[----:B------:R-:W-:Y:S01]  /*2360*/  FMNMX R183, R5, R8, !PT ;  /* 0x0000000805b77209 */ /* 0x000fe20007800000 */
[----:B------:R-:W-:Y:S01]  /*2370*/  FFMA R9, R58, UR21, -R20 ;  /* 0x000000153a097c23 */ /* 0x000fe20008000814 */
[----:B------:R-:W-:-:S02]  /*2380*/  IADD3.X R5, R23, UR6, RZ, P2, !PT ;  /* 0x0000000617057c10 */ /* 0x000fc400097fe4ff */
[----:B------:R-:W-:Y:S02]  /*2390*/  IADD3 R8, P2, R165, UR4, RZ ;  /* 0x00000004a5087c10 */ /* 0x000fe4000ff5e0ff */
[----:B------:R1:W-:Y:S01]  /*23a0*/  MUFU.EX2 R54, R166 ;  /* 0x000000a600367308 */ /* 0x0003e20000000800 */
[----:B0-----:R-:W-:Y:S01]  /*23b0*/  FFMA R182, R59, UR21, -R20 ;  /* 0x000000153bb67c23 */ /* 0x001fe20008000814 */
[----:B------:R-:W-:Y:S01]  /*23c0*/  FMNMX R183, R168, R183, !PT ;  /* 0x000000b7a8b77209 */ /* 0x000fe20007800000 */
[----:B------:R-:W-:Y:S01]  /*23d0*/  FMUL R185, R9, 1.4426950216293334961 ;  /* 0x3fb8aa3b09b97820 */ /* 0x000fe20000400000 */
[----:B------:R-:W-:Y:S01]  /*23e0*/  IADD3.X R9, R22, UR6, RZ, P2, !PT ;  /* 0x0000000616097c10 */ /* 0x000fe200097fe4ff */
[----:B-1----:R0:W5:Y:S03]  /*23f0*/  LDG.E.U8 R166, desc[UR16][R6.64] ;  /* 0x0000001006a67981 */ /* 0x002166000c1e1100 */
[----:B------:R1:W-:Y:S01]  /*2400*/  MUFU.EX2 R58, R184 ;  /* 0x000000b8003a7308 */ /* 0x0003e20000000800 */
[----:B------:R1:W5:Y:S01]  /*2410*/  LDG.E.U8 R168, desc[UR16][R8.64] ;  /* 0x0000001008a87981 */ /* 0x000362000c1e1100 */
[----:B0-----:R-:W-:-:S06]  /*2420*/  FMUL R6, R84, UR21 ;  /* 0x0000001554067c20 */ /* 0x001fcc0008400000 */
[----:B------:R0:W-:Y:S01]  /*2430*/  MUFU.EX2 R55, R163 ;  /* 0x000000a300377308 */ /* 0x0001e20000000800 */
[----:B-1----:R-:W-:Y:S01]  /*2440*/  FMUL R184, R182, 1.4426950216293334961 ;  /* 0x3fb8aa3bb6b87820 */ /* 0x002fe20000400000 */
[--C-:B------:R-:W-:Y:S01]  /*2450*/  FFMA R182, R62, UR21, -R20.reuse ;  /* 0x000000153eb67c23 */ /* 0x100fe20008000814 */
[----:B------:R-:W-:Y:S01]  /*2460*/  FMUL R7, R85, UR21 ;  /* 0x0000001555077c20 */ /* 0x000fe20008400000 */
[----:B------:R-:W-:Y:S01]  /*2470*/  FMNMX R6, R6, R183, !PT ;  /* 0x000000b706067209 */ /* 0x000fe20007800000 */
[----:B0-----:R0:W5:Y:S01]  /*2480*/  LDG.E.U8 R163, desc[UR16][R4.64] ;  /* 0x0000001004a37981 */ /* 0x001162000c1e1100 */
[----:B------:R-:W-:Y:S02]  /*2490*/  FMUL R186, R182, 1.4426950216293334961 ;  /* 0x3fb8aa3bb6ba7820 */ /* 0x000fe40000400000 */
[----:B------:R-:W-:Y:S01]  /*24a0*/  FMNMX R182, R7, R6, !PT ;  /* 0x0000000607b67209 */ /* 0x000fe20007800000 */
[----:B------:R-:W-:Y:S01]  /*24b0*/  FFMA R9, R66, UR21, -R20 ;  /* 0x0000001542097c23 */ /* 0x000fe20008000814 */
[----:B------:R-:W-:-:S02]  /*24c0*/  IADD3 R6, P3, R179, UR4, RZ ;  /* 0x00000004b3067c10 */ /* 0x000fc4000ff7e0ff */
[----:B0-----:R-:W-:Y:S01]  /*24d0*/  IADD3 R4, P2, R175, UR4, RZ ;  /* 0x00000004af047c10 */ /* 0x001fe2000ff5e0ff */
[----:B------:R-:W-:-:S03]  /*24e0*/  FFMA R183, R63, UR21, -R20 ;  /* 0x000000153fb77c23 */ /* 0x000fc60008000814 */
[----:B------:R-:W-:Y:S02]  /*24f0*/  IADD3.X R5, R146, UR6, RZ, P2, !PT ;  /* 0x0000000692057c10 */ /* 0x000fe400097fe4ff */
[----:B------:R-:W-:Y:S01]  /*2500*/  IADD3 R8, P2, R105, UR4, RZ ;  /* 0x0000000469087c10 */ /* 0x000fe2000ff5e0ff */
[----:B------:R0:W-:Y:S01]  /*2510*/  MUFU.EX2 R63, R186 ;  /* 0x000000ba003f7308 */ /* 0x0001e20000000800 */
[----:B------:R-:W-:Y:S01]  /*2520*/  IADD3.X R7, R150, UR6, RZ, P3, !PT ;  /* 0x0000000696077c10 */ /* 0x000fe20009ffe4ff */
[----:B------:R-:W-:Y:S02]  /*2530*/  FMUL R188, R183, 1.4426950216293334961 ;  /* 0x3fb8aa3bb7bc7820 */ /* 0x000fe40000400000 */
[----:B------:R-:W5:Y:S01]  /*2540*/  LDG.E.U8 R183, desc[UR16][R4.64] ;  /* 0x0000001004b77981 */ /* 0x000f62000c1e1100 */
[----:B0-----:R-:W-:Y:S01]  /*2550*/  FMUL R186, R9, 1.4426950216293334961 ;  /* 0x3fb8aa3b09ba7820 */ /* 0x001fe20000400000 */
[----:B------:R-:W-:Y:S02]  /*2560*/  IADD3.X R9, R21, UR6, RZ, P2, !PT ;  /* 0x0000000615097c10 */ /* 0x000fe400097fe4ff */
[----:B------:R0:W-:Y:S03]  /*2570*/  MUFU.EX2 R59, R185 ;  /* 0x000000b9003b7308 */ /* 0x0001e60000000800 */
[----:B------:R-:W5:Y:S04]  /*2580*/  LDG.E.U8 R187, desc[UR16][R8.64] ;  /* 0x0000001008bb7981 */ /* 0x000f68000c1e1100 */
[----:B0-----:R0:W5:Y:S04]  /*2590*/  LDG.E.U8 R185, desc[UR16][R6.64] ;  /* 0x0000001006b97981 */ /* 0x001168000c1e1100 */
[----:B------:R-:W1:Y:S01]  /*25a0*/  SHFL.BFLY PT, R189, R182, 0x2, 0x1f ;  /* 0x0c401f00b6bd7f89 */ /* 0x000e6200000e0000 */
[--C-:B------:R-:W-:Y:S01]  /*25b0*/  FFMA R74, R74, UR21, -R20.reuse ;  /* 0x000000154a4a7c23 */ /* 0x100fe20008000814 */
[--C-:B------:R-:W-:Y:S01]  /*25c0*/  FFMA R75, R75, UR21, -R20.reuse ;  /* 0x000000154b4b7c23 */ /* 0x100fe20008000814 */
[----:B------:R1:W-:Y:S01]  /*25d0*/  MUFU.EX2 R62, R184 ;  /* 0x000000b8003e7308 */ /* 0x0003e20000000800 */
[----:B------:R-:W-:Y:S01]  /*25e0*/  FMUL R157, R157, 1.4426950216293334961 ;  /* 0x3fb8aa3b9d9d7820 */ /* 0x000fe20000400000 */
[--C-:B------:R-:W-:Y:S01]  /*25f0*/  FFMA R83, R83, UR21, -R20.reuse ;  /* 0x0000001553537c23 */ /* 0x100fe20008000814 */
[----:B0-----:R-:W-:Y:S01]  /*2600*/  FMUL R6, R74, 1.4426950216293334961 ;  /* 0x3fb8aa3b4a067820 */ /* 0x001fe20000400000 */
[--C-:B------:R-:W-:Y:S01]  /*2610*/  FFMA R71, R71, UR21, -R20.reuse ;  /* 0x0000001547477c23 */ /* 0x100fe20008000814 */
[--C-:B------:R-:W-:Y:S01]  /*2620*/  FFMA R78, R78, UR21, -R20.reuse ;  /* 0x000000154e4e7c23 */ /* 0x100fe20008000814 */
[--C-:B------:R-:W-:Y:S01]  /*2630*/  FFMA R79, R79, UR21, -R20.reuse ;  /* 0x000000154f4f7c23 */ /* 0x100fe20008000814 */
[--C-:B------:R-:W-:Y:S01]  /*2640*/  FFMA R82, R82, UR21, -R20.reuse ;  /* 0x0000001552527c23 */ /* 0x100fe20008000814 */
[--C-:B------:R-:W-:Y:S01]  /*2650*/  FFMA R86, R86, UR21, -R20.reuse ;  /* 0x0000001556567c23 */ /* 0x100fe20008000814 */
[----:B------:R-:W-:Y:S01]  /*2660*/  FFMA R87, R87, UR21, -R20 ;  /* 0x0000001557577c23 */ /* 0x000fe20008000814 */
[----:B------:R-:W-:Y:S01]  /*2670*/  MUFU.EX2 R155, R155 ;  /* 0x0000009b009b7308 */ /* 0x000fe20000000800 */
[----:B------:R-:W-:Y:S01]  /*2680*/  BAR.SYNC.DEFER_BLOCKING 0x0 ;  /* 0x0000000000007b1d */ /* 0x000fe20000010000 */
[----:B-1----:R-:W-:-:S05]  /*2690*/  FMNMX R189, R182, R189, !PT ;  /* 0x000000bdb6bd7209 */ /* 0x002fca0007800000 */
[----:B------:R-:W0:Y:S01]  /*26a0*/  SHFL.BFLY PT, R74, R189, 0x1, 0x1f ;  /* 0x0c201f00bd4a7f89 */ /* 0x000e2200000e0000 */
[----:B------:R-:W-:Y:S01]  /*26b0*/  FMUL R7, R75, 1.4426950216293334961 ;  /* 0x3fb8aa3b4b077820 */ /* 0x000fe20000400000 */
[--C-:B------:R-:W-:Y:S01]  /*26c0*/  FFMA R184, R67, UR21, -R20.reuse ;  /* 0x0000001543b87c23 */ /* 0x100fe20008000814 */
[----:B------:R-:W-:Y:S01]  /*26d0*/  FMUL R83, R83, 1.4426950216293334961 ;  /* 0x3fb8aa3b53537820 */ /* 0x000fe20000400000 */
[----:B------:R-:W1:Y:S02]  /*26e0*/  MUFU.EX2 R156, R156 ;  /* 0x0000009c009c7308 */ /* 0x000e640000000800 */
[----:B------:R-:W-:Y:S01]  /*26f0*/  FMUL R190, R184, 1.4426950216293334961 ;  /* 0x3fb8aa3bb8be7820 */ /* 0x000fe20000400000 */
[----:B------:R-:W-:Y:S01]  /*2700*/  FFMA R184, R70, UR21, -R20 ;  /* 0x0000001546b87c23 */ /* 0x000fe20008000814 */
[----:B------:R-:W-:Y:S01]  /*2710*/  FMUL R5, R71, 1.4426950216293334961 ;  /* 0x3fb8aa3b47057820 */ /* 0x000fe20000400000 */
[----:B------:R-:W-:Y:S01]  /*2720*/  FMUL R8, R78, 1.4426950216293334961 ;  /* 0x3fb8aa3b4e087820 */ /* 0x000fe20000400000 */
[----:B0-----:R-:W-:-:S04]  /*2730*/  FMNMX R75, R189, R74, !PT ;  /* 0x0000004abd4b7209 */ /* 0x001fc80007800000 */
[----:B------:R-:W-:Y:S01]  /*2740*/  FMNMX R75, R75, R154, !PT ;  /* 0x0000009a4b4b7209 */ /* 0x000fe20007800000 */
[----:B------:R-:W-:Y:S04]  /*2750*/  MUFU.EX2 R157, R157 ;  /* 0x0000009d009d7308 */ /* 0x000fe80000000800 */
[--C-:B------:R-:W-:Y:S01]  /*2760*/  FFMA R24, R24, UR21, -R75.reuse ;  /* 0x0000001518187c23 */ /* 0x100fe2000800084b */
[--C-:B------:R-:W-:Y:S01]  /*2770*/  FFMA R25, R25, UR21, -R75.reuse ;  /* 0x0000001519197c23 */ /* 0x100fe2000800084b */
[--C-:B------:R-:W-:Y:S01]  /*2780*/  FFMA R28, R28, UR21, -R75.reuse ;  /* 0x000000151c1c7c23 */ /* 0x100fe2000800084b */
[--C-:B------:R-:W-:Y:S01]  /*2790*/  FFMA R29, R29, UR21, -R75.reuse ;  /* 0x000000151d1d7c23 */ /* 0x100fe2000800084b */
[--C-:B------:R-:W-:Y:S01]  /*27a0*/  FFMA R32, R32, UR21, -R75.reuse ;  /* 0x0000001520207c23 */ /* 0x100fe2000800084b */
[--C-:B------:R-:W-:Y:S01]  /*27b0*/  FFMA R33, R33, UR21, -R75.reuse ;  /* 0x0000001521217c23 */ /* 0x100fe2000800084b */
[--C-:B------:R-:W-:Y:S01]  /*27c0*/  FFMA R36, R36, UR21, -R75.reuse ;  /* 0x0000001524247c23 */ /* 0x100fe2000800084b */
[--C-:B------:R-:W-:Y:S01]  /*27d0*/  FFMA R37, R37, UR21, -R75.reuse ;  /* 0x0000001525257c23 */ /* 0x100fe2000800084b */
[----:B------:R-:W0:Y:S01]  /*27e0*/  MUFU.EX2 R158, R158 ;  /* 0x0000009e009e7308 */ /* 0x000e220000000800 */
[----:B------:R-:W-:Y:S01]  /*27f0*/  FMUL R24, R24, 1.4426950216293334961 ;  /* 0x3fb8aa3b18187820 */ /* 0x000fe20000400000 */
[----:B------:R-:W-:Y:S01]  /*2800*/  FMUL R25, R25, 1.4426950216293334961 ;  /* 0x3fb8aa3b19197820 */ /* 0x000fe20000400000 */
[----:B------:R-:W-:Y:S01]  /*2810*/  FMUL R28, R28, 1.4426950216293334961 ;  /* 0x3fb8aa3b1c1c7820 */ /* 0x000fe20000400000 */
[----:B------:R-:W-:Y:S01]  /*2820*/  FMUL R29, R29, 1.4426950216293334961 ;  /* 0x3fb8aa3b1d1d7820 */ /* 0x000fe20000400000 */
[----:B------:R-:W-:Y:S01]  /*2830*/  FMUL R32, R32, 1.4426950216293334961 ;  /* 0x3fb8aa3b20207820 */ /* 0x000fe20000400000 */
[----:B------:R-:W-:Y:S01]  /*2840*/  FMUL R33, R33, 1.4426950216293334961 ;  /* 0x3fb8aa3b21217820 */ /* 0x000fe20000400000 */
[----:B------:R-:W-:Y:S01]  /*2850*/  FMUL R36, R36, 1.4426950216293334961 ;  /* 0x3fb8aa3b24247820 */ /* 0x000fe20000400000 */
[----:B------:R-:W-:Y:S01]  /*2860*/  MUFU.EX2 R159, R159 ;  /* 0x0000009f009f7308 */ /* 0x000fe20000000800 */
[----:B------:R-:W-:Y:S01]  /*2870*/  FMUL R37, R37, 1.4426950216293334961 ;  /* 0x3fb8aa3b25257820 */ /* 0x000fe20000400000 */
[----:B------:R-:W-:Y:S01]  /*2880*/  FMUL R9, R79, 1.4426950216293334961 ;  /* 0x3fb8aa3b4f097820 */ /* 0x000fe20000400000 */
[----:B------:R-:W-:Y:S01]  /*2890*/  FMUL R71, R82, 1.4426950216293334961 ;  /* 0x3fb8aa3b52477820 */ /* 0x000fe20000400000 */
[----:B------:R-:W-:Y:S01]  /*28a0*/  FMUL R78, R86, 1.4426950216293334961 ;  /* 0x3fb8aa3b564e7820 */ /* 0x000fe20000400000 */
[----:B------:R-:W-:Y:S01]  /*28b0*/  FMUL R79, R87, 1.4426950216293334961 ;  /* 0x3fb8aa3b574f7820 */ /* 0x000fe20000400000 */
[----:B------:R-:W-:-:S02]  /*28c0*/  FFMA R40, R40, UR21, -R75 ;  /* 0x0000001528287c23 */ /* 0x000fc4000800084b */
[----:B------:R-:W2:Y:S01]  /*28d0*/  MUFU.EX2 R160, R160 ;  /* 0x000000a000a07308 */ /* 0x000ea20000000800 */
[--C-:B------:R-:W-:Y:S01]  /*28e0*/  FFMA R41, R41, UR21, -R75.reuse ;  /* 0x0000001529297c23 */ /* 0x100fe2000800084b */
[--C-:B------:R-:W-:Y:S01]  /*28f0*/  FFMA R44, R44, UR21, -R75.reuse ;  /* 0x000000152c2c7c23 */ /* 0x100fe2000800084b */
[--C-:B------:R-:W-:Y:S01]  /*2900*/  FFMA R45, R45, UR21, -R75.reuse ;  /* 0x000000152d2d7c23 */ /* 0x100fe2000800084b */
[----:B------:R-:W-:Y:S01]  /*2910*/  FMUL R4, R184, 1.4426950216293334961 ;  /* 0x3fb8aa3bb8047820 */ /* 0x000fe20000400000 */
[--C-:B------:R-:W-:Y:S01]  /*2920*/  FFMA R48, R48, UR21, -R75.reuse ;  /* 0x0000001530307c23 */ /* 0x100fe2000800084b */
[--C-:B------:R-:W-:Y:S01]  /*2930*/  FFMA R49, R49, UR21, -R75.reuse ;  /* 0x0000001531317c23 */ /* 0x100fe2000800084b */
[--C-:B------:R-:W-:Y:S01]  /*2940*/  FFMA R52, R52, UR21, -R75.reuse ;  /* 0x0000001534347c23 */ /* 0x100fe2000800084b */
[----:B------:R-:W-:Y:S01]  /*2950*/  MUFU.EX2 R74, R83 ;  /* 0x00000053004a7308 */ /* 0x000fe20000000800 */
[--C-:B------:R-:W-:Y:S01]  /*2960*/  FFMA R53, R53, UR21, -R75.reuse ;  /* 0x0000001535357c23 */ /* 0x100fe2000800084b */
[--C-:B------:R-:W-:Y:S01]  /*2970*/  FFMA R56, R56, UR21, -R75.reuse ;  /* 0x0000001538387c23 */ /* 0x100fe2000800084b */
[--C-:B------:R-:W-:Y:S01]  /*2980*/  FFMA R57, R57, UR21, -R75.reuse ;  /* 0x0000001539397c23 */ /* 0x100fe2000800084b */
[--C-:B------:R-:W-:Y:S01]  /*2990*/  FFMA R60, R60, UR21, -R75.reuse ;  /* 0x000000153c3c7c23 */ /* 0x100fe2000800084b */
[----:B------:R-:W-:-:S03]  /*29a0*/  FFMA R61, R61, UR21, -R75 ;  /* 0x000000153d3d7c23 */ /* 0x000fc6000800084b */
[----:B------:R1:W-:Y:S01]  /*29b0*/  MUFU.EX2 R82, R24 ;  /* 0x0000001800527308 */ /* 0x0003e20000000800 */
[----:B------:R-:W-:Y:S01]  /*29c0*/  FMUL R40, R40, 1.4426950216293334961 ;  /* 0x3fb8aa3b28287820 */ /* 0x000fe20000400000 */
[----:B------:R-:W-:Y:S01]  /*29d0*/  FMUL R41, R41, 1.4426950216293334961 ;  /* 0x3fb8aa3b29297820 */ /* 0x000fe20000400000 */
[----:B------:R-:W-:Y:S01]  /*29e0*/  FMUL R44, R44, 1.4426950216293334961 ;  /* 0x3fb8aa3b2c2c7820 */ /* 0x000fe20000400000 */
[----:B------:R-:W-:-:S04]  /*29f0*/  FMUL R45, R45, 1.4426950216293334961 ;  /* 0x3fb8aa3b2d2d7820 */ /* 0x000fc80000400000 */
[----:B------:R0:W3:Y:S01]  /*2a00*/  MUFU.EX2 R83, R25 ;  /* 0x0000001900537308 */ /* 0x0000e20000000800 */
[----:B------:R-:W-:Y:S01]  /*2a10*/  FMUL R48, R48, 1.4426950216293334961 ;  /* 0x3fb8aa3b30307820 */ /* 0x000fe20000400000 */
[----:B------:R-:W-:Y:S01]  /*2a20*/  FMUL R49, R49, 1.4426950216293334961 ;  /* 0x3fb8aa3b31317820 */ /* 0x000fe20000400000 */
[----:B------:R-:W-:Y:S01]  /*2a30*/  FMUL R52, R52, 1.4426950216293334961 ;  /* 0x3fb8aa3b34347820 */ /* 0x000fe20000400000 */
[----:B------:R-:W-:-:S04]  /*2a40*/  FMUL R53, R53, 1.4426950216293334961 ;  /* 0x3fb8aa3b35357820 */ /* 0x000fc80000400000 */
[----:B------:R2:W-:Y:S01]  /*2a50*/  MUFU.EX2 R86, R28 ;  /* 0x0000001c00567308 */ /* 0x0005e20000000800 */
[----:B------:R-:W-:Y:S01]  /*2a60*/  FMUL R56, R56, 1.4426950216293334961 ;  /* 0x3fb8aa3b38387820 */ /* 0x000fe20000400000 */
[----:B------:R-:W-:-:S06]  /*2a70*/  FMUL R57, R57, 1.4426950216293334961 ;  /* 0x3fb8aa3b39397820 */ /* 0x000fcc0000400000 */
[----:B------:R3:W4:Y:S01]  /*2a80*/  MUFU.EX2 R87, R29 ;  /* 0x0000001d00577308 */ /* 0x0007220000000800 */
[----:B------:R-:W-:Y:S01]  /*2a90*/  FMUL R60, R60, 1.4426950216293334961 ;  /* 0x3fb8aa3b3c3c7820 */ /* 0x000fe20000400000 */
[----:B------:R-:W-:-:S06]  /*2aa0*/  FMUL R61, R61, 1.4426950216293334961 ;  /* 0x3fb8aa3b3d3d7820 */ /* 0x000fcc0000400000 */
[----:B------:R-:W-:Y:S01]  /*2ab0*/  MUFU.EX2 R182, R32 ;  /* 0x0000002000b67308 */ /* 0x000fe20000000800 */
[----:B------:R-:W-:-:S07]  /*2ac0*/  FFMA R64, R64, UR21, -R75 ;  /* 0x0000001540407c23 */ /* 0x000fce000800084b */
[----:B------:R-:W4:Y:S01]  /*2ad0*/  MUFU.EX2 R189, R33 ;  /* 0x0000002100bd7308 */ /* 0x000f220000000800 */
[----:B------:R-:W-:-:S07]  /*2ae0*/  FFMA R65, R65, UR21, -R75 ;  /* 0x0000001541417c23 */ /* 0x000fce000800084b */
[----:B------:R-:W-:Y:S01]  /*2af0*/  MUFU.EX2 R184, R36 ;  /* 0x0000002400b87308 */ /* 0x000fe20000000800 */
[----:B------:R-:W-:-:S07]  /*2b00*/  FFMA R68, R68, UR21, -R75 ;  /* 0x0000001544447c23 */ /* 0x000fce000800084b */
[----:B------:R-:W4:Y:S01]  /*2b10*/  MUFU.EX2 R191, R37 ;  /* 0x0000002500bf7308 */ /* 0x000f220000000800 */
[--C-:B------:R-:W-:Y:S01]  /*2b20*/  FFMA R69, R69, UR21, -R75.reuse ;  /* 0x0000001545457c23 */ /* 0x100fe2000800084b */
[--C-:B------:R-:W-:Y:S01]  /*2b30*/  FFMA R72, R72, UR21, -R75.reuse ;  /* 0x0000001548487c23 */ /* 0x100fe2000800084b */
[--C-:B------:R-:W-:Y:S01]  /*2b40*/  FFMA R73, R73, UR21, -R75.reuse ;  /* 0x0000001549497c23 */ /* 0x100fe2000800084b */
[--C-:B------:R-:W-:Y:S01]  /*2b50*/  FFMA R76, R76, UR21, -R75.reuse ;  /* 0x000000154c4c7c23 */ /* 0x100fe2000800084b */
[----:B------:R-:W-:-:S03]  /*2b60*/  FFMA R77, R77, UR21, -R75 ;  /* 0x000000154d4d7c23 */ /* 0x000fc6000800084b */
[----:B------:R-:W5:Y:S01]  /*2b70*/  MUFU.EX2 R66, R188 ;  /* 0x000000bc00427308 */ /* 0x000f620000000800 */
[--C-:B------:R-:W-:Y:S01]  /*2b80*/  FFMA R80, R80, UR21, -R75.reuse ;  /* 0x0000001550507c23 */ /* 0x100fe2000800084b */
[--C-:B------:R-:W-:Y:S01]  /*2b90*/  FFMA R81, R81, UR21, -R75.reuse ;  /* 0x0000001551517c23 */ /* 0x100fe2000800084b */
[--C-:B------:R-:W-:Y:S01]  /*2ba0*/  FFMA R84, R84, UR21, -R75.reuse ;  /* 0x0000001554547c23 */ /* 0x100fe2000800084b */
[----:B------:R-:W-:Y:S01]  /*2bb0*/  FFMA R85, R85, UR21, -R75 ;  /* 0x0000001555557c23 */ /* 0x000fe2000800084b */
[----:B------:R-:W-:-:S03]  /*2bc0*/  FMUL R64, R64, 1.4426950216293334961 ;  /* 0x3fb8aa3b40407820 */ /* 0x000fc60000400000 */
[----:B------:R-:W-:Y:S01]  /*2bd0*/  MUFU.EX2 R40, R40 ;  /* 0x0000002800287308 */ /* 0x000fe20000000800 */
[----:B------:R-:W-:Y:S01]  /*2be0*/  FMUL R65, R65, 1.4426950216293334961 ;  /* 0x3fb8aa3b41417820 */ /* 0x000fe20000400000 */
[----:B------:R-:W-:Y:S01]  /*2bf0*/  FMUL R68, R68, 1.4426950216293334961 ;  /* 0x3fb8aa3b44447820 */ /* 0x000fe20000400000 */
[----:B------:R-:W-:Y:S01]  /*2c00*/  FMUL R69, R69, 1.4426950216293334961 ;  /* 0x3fb8aa3b45457820 */ /* 0x000fe20000400000 */
[----:B------:R-:W-:-:S04]  /*2c10*/  FMUL R72, R72, 1.4426950216293334961 ;  /* 0x3fb8aa3b48487820 */ /* 0x000fc80000400000 */
[----:B------:R-:W5:Y:S01]  /*2c20*/  MUFU.EX2 R41, R41 ;  /* 0x0000002900297308 */ /* 0x000f620000000800 */
[----:B------:R-:W-:Y:S01]  /*2c30*/  FMUL R73, R73, 1.4426950216293334961 ;  /* 0x3fb8aa3b49497820 */ /* 0x000fe20000400000 */
[----:B------:R-:W-:Y:S01]  /*2c40*/  FMUL R76, R76, 1.4426950216293334961 ;  /* 0x3fb8aa3b4c4c7820 */ /* 0x000fe20000400000 */
[----:B------:R-:W-:Y:S01]  /*2c50*/  FMUL R77, R77, 1.4426950216293334961 ;  /* 0x3fb8aa3b4d4d7820 */ /* 0x000fe20000400000 */
[----:B-1----:R-:W-:-:S04]  /*2c60*/  F2FP.SATFINITE.E4M3.F32.PACK_AB_MERGE_C R24, R156, R155, RZ ;  /* 0x0000009b9c18723e */ /* 0x002fc800048070ff */
[----:B------:R-:W-:Y:S01]  /*2c70*/  MUFU.EX2 R44, R44 ;  /* 0x0000002c002c7308 */ /* 0x000fe20000000800 */
[----:B0-----:R-:W-:Y:S01]  /*2c80*/  F2FP.SATFINITE.E4M3.F32.PACK_AB_MERGE_C R25, R158, R157, RZ ;  /* 0x0000009d9e19723e */ /* 0x001fe200048070ff */
[----:B------:R-:W-:Y:S01]  /*2c90*/  FMUL R80, R80, 1.4426950216293334961 ;  /* 0x3fb8aa3b50507820 */ /* 0x000fe20000400000 */
[----:B--2---:R-:W-:-:S05]  /*2ca0*/  F2FP.SATFINITE.E4M3.F32.PACK_AB_MERGE_C R28, R160, R159, RZ ;  /* 0x0000009fa01c723e */ /* 0x004fca00048070ff */
[----:B------:R-:W0:Y:S01]  /*2cb0*/  MUFU.EX2 R45, R45 ;  /* 0x0000002d002d7308 */ /* 0x000e220000000800 */
[----:B---3--:R-:W-:Y:S01]  /*2cc0*/  F2FP.SATFINITE.E4M3.F32.PACK_AB_MERGE_C R29, R42, R161, RZ ;  /* 0x000000a12a1d723e */ /* 0x008fe200048070ff */
[----:B------:R-:W-:Y:S01]  /*2cd0*/  FMUL R81, R81, 1.4426950216293334961 ;  /* 0x3fb8aa3b51517820 */ /* 0x000fe20000400000 */
[----:B------:R-:W-:-:S05]  /*2ce0*/  FMUL R84, R84, 1.4426950216293334961 ;  /* 0x3fb8aa3b54547820 */ /* 0x000fca0000400000 */
[----:B------:R-:W-:Y:S01]  /*2cf0*/  MUFU.EX2 R48, R48 ;  /* 0x0000003000307308 */ /* 0x000fe20000000800 */
[----:B------:R-:W-:-:S07]  /*2d00*/  FMUL R85, R85, 1.4426950216293334961 ;  /* 0x3fb8aa3b55557820 */ /* 0x000fce0000400000 */
[----:B------:R-:W1:Y:S01]  /*2d10*/  MUFU.EX2 R49, R49 ;  /* 0x0000003100317308 */ /* 0x000e620000000800 */
[----:B------:R-:W-:-:S07]  /*2d20*/  F2FP.SATFINITE.E4M3.F32.PACK_AB_MERGE_C R24, R83, R82, R24 ;  /* 0x000000525318723e */ /* 0x000fce0004807018 */
[----:B------:R-:W-:Y:S01]  /*2d30*/  MUFU.EX2 R52, R52 ;  /* 0x0000003400347308 */ /* 0x000fe20000000800 */
[----:B----4-:R-:W-:-:S07]  /*2d40*/  F2FP.SATFINITE.E4M3.F32.PACK_AB_MERGE_C R25, R87, R86, R25 ;  /* 0x000000565719723e */ /* 0x010fce0004807019 */
[----:B------:R-:W2:Y:S01]  /*2d50*/  MUFU.EX2 R53, R53 ;  /* 0x0000003500357308 */ /* 0x000ea20000000800 */
[----:B------:R-:W-:-:S07]  /*2d60*/  F2FP.SATFINITE.E4M3.F32.PACK_AB_MERGE_C R28, R189, R182, R28 ;  /* 0x000000b6bd1c723e */ /* 0x000fce000480701c */
[----:B------:R-:W-:Y:S01]  /*2d70*/  MUFU.EX2 R56, R56 ;  /* 0x0000003800387308 */ /* 0x000fe20000000800 */
[----:B------:R-:W-:-:S07]  /*2d80*/  F2FP.SATFINITE.E4M3.F32.PACK_AB_MERGE_C R29, R191, R184, R29 ;  /* 0x000000b8bf1d723e */ /* 0x000fce000480701d */
[----:B------:R-:W3:Y:S08]  /*2d90*/  MUFU.EX2 R57, R57 ;  /* 0x0000003900397308 */ /* 0x000ef00000000800 */
[----:B------:R-:W-:Y:S08]  /*2da0*/  MUFU.EX2 R60, R60 ;  /* 0x0000003c003c7308 */ /* 0x000ff00000000800 */
[----:B------:R-:W4:Y:S01]  /*2db0*/  MUFU.EX2 R61, R61 ;  /* 0x0000003d003d7308 */ /* 0x000f220000000800 */
[----:B------:R-:W-:-:S07]  /*2dc0*/  SEL R37, R24, R25, !P1 ;  /* 0x0000001918257207 */ /* 0x000fce0004800000 */
[----:B------:R0:W-:Y:S01]  /*2dd0*/  MUFU.EX2 R67, R186 ;  /* 0x000000ba00437308 */ /* 0x0001e20000000800 */
[----:B------:R-:W-:-:S07]  /*2de0*/  SEL R36, R25, R24, !P1 ;  /* 0x0000001819247207 */ /* 0x000fce0004800000 */
[----:B------:R4:W4:Y:S08]  /*2df0*/  MUFU.EX2 R70, R190 ;  /* 0x000000be00467308 */ /* 0x0009300000000800 */
[----:B------:R-:W-:Y:S08]  /*2e00*/  MUFU.EX2 R4, R4 ;  /* 0x0000000400047308 */ /* 0x000ff00000000800 */
[----:B------:R-:W4:Y:S01]  /*2e10*/  MUFU.EX2 R5, R5 ;  /* 0x0000000500057308 */ /* 0x000f220000000800 */
[----:B------:R-:W-:-:S07]  /*2e20*/  SEL R193, R28, R29, !P1 ;  /* 0x0000001d1cc17207 */ /* 0x000fce0004800000 */
[----:B------:R-:W-:Y:S01]  /*2e30*/  MUFU.EX2 R6, R6 ;  /* 0x0000000600067308 */ /* 0x000fe20000000800 */
[----:B0-----:R-:W-:-:S07]  /*2e40*/  SEL R186, R29, R28, !P1 ;  /* 0x0000001c1dba7207 */ /* 0x001fce0004800000 */
[----:B------:R-:W0:Y:S01]  /*2e50*/  MUFU.EX2 R7, R7 ;  /* 0x0000000700077308 */ /* 0x000e220000000800 */
[----:B------:R-:W-:-:S07]  /*2e60*/  F2FP.SATFINITE.E4M3.F32.PACK_AB_MERGE_C R24, R46, R43, RZ ;  /* 0x0000002b2e18723e */ /* 0x000fce00048070ff */
[----:B------:R-:W-:Y:S01]  /*2e70*/  MUFU.EX2 R8, R8 ;  /* 0x0000000800087308 */ /* 0x000fe20000000800 */
[----:B------:R-:W-:-:S07]  /*2e80*/  F2FP.SATFINITE.E4M3.F32.PACK_AB_MERGE_C R25, R50, R47, RZ ;  /* 0x0000002f3219723e */ /* 0x000fce00048070ff */
[----:B------:R-:W0:Y:S01]  /*2e90*/  MUFU.EX2 R9, R9 ;  /* 0x0000000900097308 */ /* 0x000e220000000800 */
[----:B------:R-:W-:-:S07]  /*2ea0*/  F2FP.SATFINITE.E4M3.F32.PACK_AB_MERGE_C R28, R54, R51, RZ ;  /* 0x00000033361c723e */ /* 0x000fce00048070ff */
[----:B------:R-:W0:Y:S01]  /*2eb0*/  MUFU.EX2 R71, R71 ;  /* 0x0000004700477308 */ /* 0x000e220000000800 */
[----:B------:R-:W-:-:S07]  /*2ec0*/  F2FP.SATFINITE.E4M3.F32.PACK_AB_MERGE_C R29, R58, R55, RZ ;  /* 0x000000373a1d723e */ /* 0x000fce00048070ff */
[----:B------:R-:W-:Y:S01]  /*2ed0*/  MUFU.EX2 R78, R78 ;  /* 0x0000004e004e7308 */ /* 0x000fe20000000800 */
[----:B------:R0:W-:Y:S07]  /*2ee0*/  STS.U8 [R19+UR12+0x1000], R26 ;  /* 0x0010001a13007988 */ /* 0x0001ee000800000c */
[----:B------:R-:W0:Y:S01]  /*2ef0*/  MUFU.EX2 R79, R79 ;  /* 0x0000004f004f7308 */ /* 0x000e220000000800 */
[----:B------:R-:W-:Y:S07]  /*2f00*/  STS.U8 [R19+UR12+0x1400], R34 ;  /* 0x0014002213007988 */ /* 0x000fee000800000c */
[----:B------:R-:W-:Y:S01]  /*2f10*/  MUFU.EX2 R64, R64 ;  /* 0x0000004000407308 */ /* 0x000fe20000000800 */
[----:B------:R-:W-:Y:S07]  /*2f20*/  STS.U8 [R19+UR12+0x1800], R162 ;  /* 0x001800a213007988 */ /* 0x000fee000800000c */
[----:B------:R-:W0:Y:S01]  /*2f30*/  MUFU.EX2 R65, R65 ;  /* 0x0000004100417308 */ /* 0x000e220000000800 */
[----:B-----5:R-:W-:Y:S07]  /*2f40*/  STS.U8 [R19+UR12+0x1c00], R166 ;  /* 0x001c00a613007988 */ /* 0x020fee000800000c */
[----:B------:R-:W-:Y:S01]  /*2f50*/  MUFU.EX2 R68, R68 ;  /* 0x0000004400447308 */ /* 0x000fe20000000800 */
[----:B------:R-:W-:-:S07]  /*2f60*/  F2FP.SATFINITE.E4M3.F32.PACK_AB_MERGE_C R32, R62, R59, RZ ;  /* 0x0000003b3e20723e */ /* 0x000fce00048070ff */
[----:B------:R-:W5:Y:S01]  /*2f70*/  MUFU.EX2 R69, R69 ;  /* 0x0000004500457308 */ /* 0x000f620000000800 */
[----:B------:R-:W-:Y:S01]  /*2f80*/  F2FP.SATFINITE.E4M3.F32.PACK_AB_MERGE_C R33, R66, R63, RZ ;  /* 0x0000003f4221723e */ /* 0x000fe200048070ff */
[----:B------:R-:W-:Y:S06]  /*2f90*/  STS.U8 [R16+UR12+0x1100], R27 ;  /* 0x0011001b10007988 */ /* 0x000fec000800000c */
[----:B------:R-:W-:Y:S01]  /*2fa0*/  MUFU.EX2 R72, R72 ;  /* 0x0000004800487308 */ /* 0x000fe20000000800 */
[----:B------:R-:W-:Y:S07]  /*2fb0*/  STS.U8 [R16+UR12+0x1500], R35 ;  /* 0x0015002310007988 */ /* 0x000fee000800000c */
[----:B------:R-:W5:Y:S01]  /*2fc0*/  MUFU.EX2 R73, R73 ;  /* 0x0000004900497308 */ /* 0x000f620000000800 */
[----:B------:R-:W-:Y:S07]  /*2fd0*/  STS.U8 [R16+UR12+0x1900], R39 ;  /* 0x0019002710007988 */ /* 0x000fee000800000c */
[----:B------:R-:W-:Y:S01]  /*2fe0*/  MUFU.EX2 R76, R76 ;  /* 0x0000004c004c7308 */ /* 0x000fe20000000800 */
[----:B------:R-:W-:Y:S07]  /*2ff0*/  STS.U8 [R16+UR12+0x1d00], R163 ;  /* 0x001d00a310007988 */ /* 0x000fee000800000c */
[----:B------:R-:W5:Y:S01]  /*3000*/  MUFU.EX2 R77, R77 ;  /* 0x0000004d004d7308 */ /* 0x000f620000000800 */
[----:B------:R-:W-:Y:S01]  /*3010*/  F2FP.SATFINITE.E4M3.F32.PACK_AB_MERGE_C R24, R41, R40, R24 ;  /* 0x000000282918723e */ /* 0x000fe20004807018 */
[----:B------:R-:W-:Y:S01]  /*3020*/  STS.U8 [R15+UR12+0x1200], R30 ;  /* 0x0012001e0f007988 */ /* 0x000fe2000800000c */
[----:B------:R-:W-:-:S05]  /*3030*/  F2FP.SATFINITE.E4M3.F32.PACK_AB_MERGE_C R25, R45, R44, R25 ;  /* 0x0000002c2d19723e */ /* 0x000fca0004807019 */
[----:B------:R-:W-:Y:S01]  /*3040*/  MUFU.EX2 R80, R80 ;  /* 0x0000005000507308 */ /* 0x000fe20000000800 */
[----:B------:R-:W-:Y:S01]  /*3050*/  STS.U8 [R15+UR12+0x1600], R38 ;  /* 0x001600260f007988 */ /* 0x000fe2000800000c */
[----:B-1----:R-:W-:-:S06]  /*3060*/  F2FP.SATFINITE.E4M3.F32.PACK_AB_MERGE_C R28, R49, R48, R28 ;  /* 0x00000030311c723e */ /* 0x002fcc000480701c */
[----:B------:R-:W1:Y:S01]  /*3070*/  MUFU.EX2 R81, R81 ;  /* 0x0000005100517308 */ /* 0x000e620000000800 */
[----:B------:R-:W-:Y:S01]  /*3080*/  STS.U8 [R15+UR12+0x1a00], R164 ;  /* 0x001a00a40f007988 */ /* 0x000fe2000800000c */
[----:B--2---:R-:W-:-:S06]  /*3090*/  F2FP.SATFINITE.E4M3.F32.PACK_AB_MERGE_C R29, R53, R52, R29 ;  /* 0x00000034351d723e */ /* 0x004fcc000480701d */
[----:B------:R-:W-:Y:S01]  /*30a0*/  MUFU.EX2 R84, R84 ;  /* 0x0000005400547308 */ /* 0x000fe20000000800 */
[----:B------:R-:W-:Y:S07]  /*30b0*/  STS.U8 [R15+UR12+0x1e00], R168 ;  /* 0x001e00a80f007988 */ /* 0x000fee000800000c */
[----:B------:R-:W2:Y:S01]  /*30c0*/  MUFU.EX2 R85, R85 ;  /* 0x0000005500557308 */ /* 0x000ea20000000800 */
[----:B------:R-:W-:Y:S01]  /*30d0*/  STS.U8 [R14+UR12+0x1300], R31 ;  /* 0x0013001f0e007988 */ /* 0x000fe2000800000c */
[----:B---3--:R-:W-:-:S03]  /*30e0*/  F2FP.SATFINITE.E4M3.F32.PACK_AB_MERGE_C R32, R57, R56, R32 ;  /* 0x000000383920723e */ /* 0x008fc60004807020 */
[----:B------:R-:W-:Y:S01]  /*30f0*/  STS.U8 [R14+UR12+0x1700], R183 ;  /* 0x001700b70e007988 */ /* 0x000fe2000800000c */
[----:B----4-:R-:W-:-:S03]  /*3100*/  F2FP.SATFINITE.E4M3.F32.PACK_AB_MERGE_C R33, R61, R60, R33 ;  /* 0x0000003c3d21723e */ /* 0x010fc60004807021 */
[----:B------:R-:W-:Y:S01]  /*3110*/  STS.U8 [R14+UR12+0x1b00], R185 ;  /* 0x001b00b90e007988 */ /* 0x000fe2000800000c */
[----:B------:R-:W-:-:S03]  /*3120*/  SEL R195, R24, R25, !P1 ;  /* 0x0000001918c37207 */ /* 0x000fc60004800000 */
[----:B------:R-:W-:Y:S01]  /*3130*/  STS.U8 [R14+UR12+0x1f00], R187 ;  /* 0x001f00bb0e007988 */ /* 0x000fe2000800000c */
[----:B------:R-:W-:Y:S01]  /*3140*/  SEL R188, R25, R24, !P1 ;  /* 0x0000001819bc7207 */ /* 0x000fe20004800000 */
[----:B------:R3:W-:Y:S06]  /*3150*/  MEMBAR.ALL.CTA ;  /* 0x0000000000007992 */ /* 0x0007ec0000008000 */
[----:B---3--:R-:W3:Y:S01]  /*3160*/  FENCE.VIEW.ASYNC.S ;  /* 0x00000000000073c6 */ /* 0x008ee20000000000 */
[----:B------:R-:W-:Y:S02]  /*3170*/  SEL R197, R28, R29, !P1 ;  /* 0x0000001d1cc57207 */ /* 0x000fe40004800000 */
[----:B------:R-:W-:-:S02]  /*3180*/  SEL R190, R29, R28, !P1 ;  /* 0x0000001c1dbe7207 */ /* 0x000fc40004800000 */
[----:B------:R-:W-:Y:S02]  /*3190*/  F2FP.SATFINITE.E4M3.F32.PACK_AB_MERGE_C R24, R70, R67, RZ ;  /* 0x000000434618723e */ /* 0x000fe400048070ff */
[----:B------:R-:W-:Y:S02]  /*31a0*/  F2FP.SATFINITE.E4M3.F32.PACK_AB_MERGE_C R25, R5, R4, RZ ;  /* 0x000000040519723e */ /* 0x000fe400048070ff */
[----:B0-----:R-:W-:Y:S02]  /*31b0*/  F2FP.SATFINITE.E4M3.F32.PACK_AB_MERGE_C R28, R7, R6, RZ ;  /* 0x00000006071c723e */ /* 0x001fe400048070ff */
[----:B------:R-:W-:Y:S02]  /*31c0*/  F2FP.SATFINITE.E4M3.F32.PACK_AB_MERGE_C R29, R9, R8, RZ ;  /* 0x00000008091d723e */ /* 0x000fe400048070ff */
[----:B------:R-:W-:Y:S02]  /*31d0*/  SEL R199, R32, R33, !P1 ;  /* 0x0000002120c77207 */ /* 0x000fe40004800000 */
[----:B------:R-:W-:-:S02]  /*31e0*/  SEL R192, R33, R32, !P1 ;  /* 0x0000002021c07207 */ /* 0x000fc40004800000 */
[----:B------:R-:W-:Y:S02]  /*31f0*/  F2FP.SATFINITE.E4M3.F32.PACK_AB_MERGE_C R32, R74, R71, RZ ;  /* 0x000000474a20723e */ /* 0x000fe400048070ff */
[----:B------:R-:W-:Y:S02]  /*3200*/  F2FP.SATFINITE.E4M3.F32.PACK_AB_MERGE_C R33, R79, R78, RZ ;  /* 0x0000004e4f21723e */ /* 0x000fe400048070ff */
[----:B------:R-:W-:Y:S02]  /*3210*/  F2FP.SATFINITE.E4M3.F32.PACK_AB_MERGE_C R24, R65, R64, R24 ;  /* 0x000000404118723e */ /* 0x000fe40004807018 */
[----:B-----5:R-:W-:Y:S02]  /*3220*/  F2FP.SATFINITE.E4M3.F32.PACK_AB_MERGE_C R25, R69, R68, R25 ;  /* 0x000000444519723e */ /* 0x020fe40004807019 */
[----:B------:R-:W-:Y:S02]  /*3230*/  F2FP.SATFINITE.E4M3.F32.PACK_AB_MERGE_C R28, R73, R72, R28 ;  /* 0x00000048491c723e */ /* 0x000fe4000480701c */
[----:B------:R-:W-:-:S02]  /*3240*/  F2FP.SATFINITE.E4M3.F32.PACK_AB_MERGE_C R29, R77, R76, R29 ;  /* 0x0000004c4d1d723e */ /* 0x000fc4000480701d */
[----:B-1----:R-:W-:Y:S02]  /*3250*/  F2FP.SATFINITE.E4M3.F32.PACK_AB_MERGE_C R32, R81, R80, R32 ;  /* 0x000000505120723e */ /* 0x002fe40004807020 */
[----:B--2---:R-:W-:Y:S02]  /*3260*/  F2FP.SATFINITE.E4M3.F32.PACK_AB_MERGE_C R33, R85, R84, R33 ;  /* 0x000000545521723e */ /* 0x004fe40004807021 */
[----:B------:R-:W-:Y:S02]  /*3270*/  SEL R201, R24, R25, !P1 ;  /* 0x0000001918c97207 */ /* 0x000fe40004800000 */
[----:B------:R-:W-:Y:S02]  /*3280*/  SEL R194, R25, R24, !P1 ;  /* 0x0000001819c27207 */ /* 0x000fe40004800000 */
[----:B------:R-:W-:Y:S02]  /*3290*/  SEL R25, R28, R29, !P1 ;  /* 0x0000001d1c197207 */ /* 0x000fe40004800000 */
[----:B------:R-:W-:Y:S01]  /*32a0*/  SEL R28, R29, R28, !P1 ;  /* 0x0000001c1d1c7207 */ /* 0x000fe20004800000 */
[----:B------:R-:W-:Y:S01]  /*32b0*/  FADD R24, -R20, R153 ;  /* 0x0000009914187221 */ /* 0x000fe20000000100 */
[----:B------:R-:W-:Y:S01]  /*32c0*/  SEL R29, R32, R33, !P1 ;  /* 0x00000021201d7207 */ /* 0x000fe20004800000 */
[----:B------:R-:W-:Y:S01]  /*32d0*/  FADD R26, -R75, R154 ;  /* 0x0000009a4b1a7221 */ /* 0x000fe20000000100 */
[----:B------:R-:W-:Y:S01]  /*32e0*/  SEL R32, R33, R32, !P1 ;  /* 0x0000002021207207 */ /* 0x000fe20004800000 */
[----:B---3--:R-:W-:Y:S01]  /*32f0*/  SHFL.IDX PT, R37, R37, R106, 0x1f ;  /* 0x00001f6a25257589 */ /* 0x008fe200000e0000 */
[----:B------:R-:W-:Y:S01]  /*3300*/  FMUL R153, R24, 1.4426950216293334961 ;  /* 0x3fb8aa3b18997820 */ /* 0x000fe20000400000 */
[----:B------:R-:W-:-:S02]  /*3310*/  FMUL R154, R26, 1.4426950216293334961 ;  /* 0x3fb8aa3b1a9a7820 */ /* 0x000fc40000400000 */
[----:B------:R-:W0:Y:S04]  /*3320*/  SHFL.IDX PT, R36, R36, R13, 0x1f ;  /* 0x00001f0d24247589 */ /* 0x000e2800000e0000 */
[----:B------:R1:W-:Y:S04]  /*3330*/  SHFL.IDX PT, R38, R25, R106, 0x1f ;  /* 0x00001f6a19267589 */ /* 0x0003e800000e0000 */
[----:B------:R-:W2:Y:S04]  /*3340*/  SHFL.IDX PT, R39, R28, R13, 0x1f ;  /* 0x00001f0d1c277589 */ /* 0x000ea800000e0000 */
[----:B------:R-:W-:Y:S04]  /*3350*/  SHFL.IDX PT, R193, R193, R106, 0x1f ;  /* 0x00001f6ac1c17589 */ /* 0x000fe800000e0000 */
[----:B------:R-:W3:Y:S04]  /*3360*/  SHFL.IDX PT, R186, R186, R13, 0x1f ;  /* 0x00001f0dbaba7589 */ /* 0x000ee800000e0000 */
[----:B------:R-:W-:Y:S04]  /*3370*/  SHFL.IDX PT, R195, R195, R106, 0x1f ;  /* 0x00001f6ac3c37589 */ /* 0x000fe800000e0000 */
[----:B------:R-:W4:Y:S04]  /*3380*/  SHFL.IDX PT, R188, R188, R13, 0x1f ;  /* 0x00001f0dbcbc7589 */ /* 0x000f2800000e0000 */
[----:B------:R-:W-:Y:S04]  /*3390*/  SHFL.IDX PT, R197, R197, R106, 0x1f ;  /* 0x00001f6ac5c57589 */ /* 0x000fe800000e0000 */
[----:B------:R-:W5:Y:S04]  /*33a0*/  SHFL.IDX PT, R190, R190, R13, 0x1f ;  /* 0x00001f0dbebe7589 */ /* 0x000f6800000e0000 */
[----:B------:R-:W-:Y:S04]  /*33b0*/  SHFL.IDX PT, R199, R199, R106, 0x1f ;  /* 0x00001f6ac7c77589 */ /* 0x000fe800000e0000 */
[----:B------:R-:W5:Y:S04]  /*33c0*/  SHFL.IDX PT, R192, R192, R13, 0x1f ;  /* 0x00001f0dc0c07589 */ /* 0x000f6800000e0000 */
[----:B------:R-:W-:Y:S04]  /*33d0*/  SHFL.IDX PT, R201, R201, R106, 0x1f ;  /* 0x00001f6ac9c97589 */ /* 0x000fe800000e0000 */
[----:B------:R-:W5:Y:S04]  /*33e0*/  SHFL.IDX PT, R194, R194, R13, 0x1f ;  /* 0x00001f0dc2c27589 */ /* 0x000f6800000e0000 */
[----:B------:R4:W-:Y:S04]  /*33f0*/  SHFL.IDX PT, R162, R29, R106, 0x1f ;  /* 0x00001f6a1da27589 */ /* 0x0009e800000e0000 */
[----:B------:R5:W5:Y:S01]  /*3400*/  SHFL.IDX PT, R163, R32, R13, 0x1f ;  /* 0x00001f0d20a37589 */ /* 0x000b6200000e0000 */
[----:B------:R-:W3:Y:S08]  /*3410*/  MUFU.EX2 R153, R153 ;  /* 0x0000009900997308 */ /* 0x000ef00000000800 */
[----:B------:R-:W4:Y:S01]  /*3420*/  MUFU.EX2 R154, R154 ;  /* 0x0000009a009a7308 */ /* 0x000f220000000800 */
[----:B0-----:R-:W-:-:S02]  /*3430*/  PRMT R24, R37, R18, R36 ;  /* 0x0000001225187216 */ /* 0x001fc40000000024 */
[-C--:B-1----:R-:W-:Y:S02]  /*3440*/  PRMT R25, R37, R17.reuse, R36 ;  /* 0x0000001125197216 */ /* 0x082fe40000000024 */
[C-C-:B--2---:R-:W-:Y:S02]  /*3450*/  PRMT R36, R38.reuse, R18, R39.reuse ;  /* 0x0000001226247216 */ /* 0x144fe40000000027 */
[----:B------:R-:W-:Y:S01]  /*3460*/  PRMT R37, R38, R17, R39 ;  /* 0x0000001126257216 */ /* 0x000fe20000000027 */
[-C--:B---3--:R-:W-:Y:S01]  /*3470*/  FMUL R90, R90, R153.reuse ;  /* 0x000000995a5a7220 */ /* 0x088fe20000400000 */
[-C--:B------:R-:W-:Y:S01]  /*3480*/  FMUL R91, R91, R153.reuse ;  /* 0x000000995b5b7220 */ /* 0x080fe20000400000 */
[-C--:B------:R-:W-:Y:S01]  /*3490*/  FMUL R94, R94, R153.reuse ;  /* 0x000000995e5e7220 */ /* 0x080fe20000400000 */
[-C--:B------:R-:W-:Y:S01]  /*34a0*/  FMUL R95, R95, R153.reuse ;  /* 0x000000995f5f7220 */ /* 0x080fe20000400000 */
[-C--:B------:R-:W-:Y:S01]  /*34b0*/  FMUL R98, R98, R153.reuse ;  /* 0x0000009962627220 */ /* 0x080fe20000400000 */
[-C--:B------:R-:W-:Y:S01]  /*34c0*/  FMUL R99, R99, R153.reuse ;  /* 0x0000009963637220 */ /* 0x080fe20000400000 */
[-C--:B------:R-:W-:Y:S01]  /*34d0*/  FMUL R102, R102, R153.reuse ;  /* 0x0000009966667220 */ /* 0x080fe20000400000 */
[----:B------:R-:W-:Y:S01]  /*34e0*/  FMUL R103, R103, R153 ;  /* 0x0000009967677220 */ /* 0x000fe20000400000 */
[-C--:B----4-:R-:W-:Y:S01]  /*34f0*/  FMUL R88, R88, R154.reuse ;  /* 0x0000009a58587220 */ /* 0x090fe20000400000 */
[-C--:B------:R-:W-:Y:S01]  /*3500*/  FMUL R89, R89, R154.reuse ;  /* 0x0000009a59597220 */ /* 0x080fe20000400000 */
[-C--:B------:R-:W-:Y:S01]  /*3510*/  FMUL R92, R92, R154.reuse ;  /* 0x0000009a5c5c7220 */ /* 0x080fe20000400000 */
[-C--:B------:R-:W-:Y:S01]  /*3520*/  FMUL R93, R93, R154.reuse ;  /* 0x0000009a5d5d7220 */ /* 0x080fe20000400000 */
[-C--:B------:R-:W-:Y:S01]  /*3530*/  FMUL R96, R96, R154.reuse ;  /* 0x0000009a60607220 */ /* 0x080fe20000400000 */
[-C--:B------:R-:W-:Y:S01]  /*3540*/  FMUL R97, R97, R154.reuse ;  /* 0x0000009a61617220 */ /* 0x080fe20000400000 */
[-C--:B------:R-:W-:Y:S01]  /*3550*/  FMUL R100, R100, R154.reuse ;  /* 0x0000009a64647220 */ /* 0x080fe20000400000 */
[----:B------:R-:W-:Y:S01]  /*3560*/  FMUL R101, R101, R154 ;  /* 0x0000009a65657220 */ /* 0x000fe20000400000 */
[----:B------:R-:W-:-:S02]  /*3570*/  PRMT R26, R193, R18, R186 ;  /* 0x00000012c11a7216 */ /* 0x000fc400000000ba */
[-C--:B------:R-:W-:Y:S02]  /*3580*/  PRMT R27, R193, R17.reuse, R186 ;  /* 0x00000011c11b7216 */ /* 0x080fe400000000ba */
[CCC-:B------:R-:W-:Y:S02]  /*3590*/  PRMT R28, R195.reuse, R18.reuse, R188.reuse ;  /* 0x00000012c31c7216 */ /* 0x1c0fe400000000bc */
[-C--:B------:R-:W-:Y:S02]  /*35a0*/  PRMT R29, R195, R17.reuse, R188 ;  /* 0x00000011c31d7216 */ /* 0x080fe400000000bc */
[CCC-:B-----5:R-:W-:Y:S02]  /*35b0*/  PRMT R30, R197.reuse, R18.reuse, R190.reuse ;  /* 0x00000012c51e7216 */ /* 0x1e0fe400000000be */
[----:B------:R-:W-:Y:S02]  /*35c0*/  PRMT R31, R197, R17, R190 ;  /* 0x00000011c51f7216 */ /* 0x000fe400000000be */
[----:B------:R-:W-:-:S02]  /*35d0*/  PRMT R32, R199, R18, R192 ;  /* 0x00000012c7207216 */ /* 0x000fc400000000c0 */
[-C--:B------:R-:W-:Y:S02]  /*35e0*/  PRMT R33, R199, R17.reuse, R192 ;  /* 0x00000011c7217216 */ /* 0x080fe400000000c0 */
[CCC-:B------:R-:W-:Y:S02]  /*35f0*/  PRMT R34, R201.reuse, R18.reuse, R194.reuse ;  /* 0x00000012c9227216 */ /* 0x1c0fe400000000c2 */
[-C--:B------:R-:W-:Y:S02]  /*3600*/  PRMT R35, R201, R17.reuse, R194 ;  /* 0x00000011c9237216 */ /* 0x080fe400000000c2 */
[C-C-:B------:R-:W-:Y:S02]  /*3610*/  PRMT R38, R162.reuse, R18, R163.reuse ;  /* 0x00000012a2267216 */ /* 0x140fe400000000a3 */
[----:B------:R-:W-:Y:S01]  /*3620*/  PRMT R39, R162, R17, R163 ;  /* 0x00000011a2277216 */ /* 0x000fe200000000a3 */
[----:B------:R-:W-:Y:S06]  /*3630*/  BAR.SYNC.DEFER_BLOCKING 0x0 ;  /* 0x0000000000007b1d */ /* 0x000fec0000010000 */
[----:B------:R-:W-:Y:S01]  /*3640*/  UMOV UR11, 0x40000040 ;  /* 0x40000040000b7882 */ /* 0x000fe20000000000 */
[----:B------:R-:W-:-:S06]  /*3650*/  WARPGROUP.ARRIVE ;  /* 0x00000000000079c5 */ /* 0x000fcc0000000000 */
[----:B------:R-:W-:Y:S01]  /*3660*/  QGMMA.64x32x32.F32.E4M3.E4M3 R88, R24, gdesc[UR8], R88 ;  /* 0x0060000818587df3 */ /* 0x000fe20008700858 */
[----:B------:R-:W-:Y:S01]  /*3670*/  FADD R83, R82, R83 ;  /* 0x0000005352537221 */ /* 0x000fe20000000000 */
[----:B------:R-:W-:-:S03]  /*3680*/  FADD R156, R155, R156 ;  /* 0x0000009c9b9c7221 */ /* 0x000fc60000000000 */
        /* <DEDUP_REMOVED lines=19> */
[----:B------:R-:W-:Y:S01]  /*37c0*/  QGMMA.64x32x32.F32.E4M3.E4M3 R88, R28, gdesc[UR12], R88 ;  /* 0x0060000c1c587df3 */ /* 0x000fe20008700858 */
[----:B------:R-:W-:Y:S02]  /*37d0*/  FADD R50, R50, R47 ;  /* 0x0000002f32327221 */ /* 0x000fe40000000000 */
[----:B------:R-:W-:Y:S02]  /*37e0*/  FADD R48, R48, R45 ;  /* 0x0000002d30307221 */ /* 0x000fe40000000000 */
[----:B------:R-:W-:Y:S02]  /*37f0*/  FADD R51, R51, R50 ;  /* 0x0000003233337221 */ /* 0x000fe40000000000 */
[----:B------:R-:W-:Y:S02]  /*3800*/  FADD R49, R49, R48 ;  /* 0x0000003031317221 */ /* 0x000fe40000000000 */
[----:B------:R-:W-:-:S02]  /*3810*/  FADD R54, R54, R51 ;  /* 0x0000003336367221 */ /* 0x000fc40000000000 */
[----:B------:R-:W-:Y:S02]  /*3820*/  FADD R52, R52, R49 ;  /* 0x0000003134347221 */ /* 0x000fe40000000000 */
        /* <DEDUP_REMOVED lines=16> */
[----:B------:R-:W-:Y:S01]  /*3930*/  FADD R4, R4, R67 ;  /* 0x0000004304047221 */ /* 0x000fe20000000000 */
[----:B------:R-:W-:Y:S01]  /*3940*/  QGMMA.64x32x32.F32.E4M3.E4M3 R88, R32, gdesc[UR16], R88 ;  /* 0x0060001020587df3 */ /* 0x000fe20008700858 */
        /* <DEDUP_REMOVED lines=17> */
[----:B------:R-:W-:-:S03]  /*3a60*/  FADD R78, R79, R78 ;  /* 0x0000004e4f4e7221 */ /* 0x000fc60000000000 */
[----:B------:R-:W0:Y:S04]  /*3a70*/  SHFL.BFLY PT, R5, R84, 0x2, 0x1f ;  /* 0x0c401f0054057f89 */ /* 0x000e2800000e0000 */
[----:B------:R-:W1:Y:S01]  /*3a80*/  SHFL.BFLY PT, R7, R78, 0x2, 0x1f ;  /* 0x0c401f004e077f89 */ /* 0x000e6200000e0000 */
[----:B------:R-:W-:Y:S01]  /*3a90*/  QGMMA.64x32x32.F32.E4M3.E4M3 R88, R36, gdesc[UR20], R88, gsb0 ;  /* 0x0060001424587df3 */ /* 0x000fe20008000858 */
[----:B0-----:R-:W-:Y:S01]  /*3aa0*/  FADD R5, R84, R5 ;  /* 0x0000000554057221 */ /* 0x001fe20000000000 */
[----:B-1----:R-:W-:-:S04]  /*3ab0*/  FADD R6, R78, R7 ;  /* 0x000000074e067221 */ /* 0x002fc80000000000 */
[----:B------:R-:W0:Y:S04]  /*3ac0*/  SHFL.BFLY PT, R4, R5, 0x1, 0x1f ;  /* 0x0c201f0005047f89 */ /* 0x000e2800000e0000 */
[----:B------:R-:W1:Y:S01]  /*3ad0*/  SHFL.BFLY PT, R9, R6, 0x1, 0x1f ;  /* 0x0c201f0006097f89 */ /* 0x000e6200000e0000 */
[----:B------:R-:W-:-:S06]  /*3ae0*/  UIADD3 UR5, UR5, 0x80, URZ ;  /* 0x0000008005057890 */ /* 0x000fcc000fffe03f */
[----:B------:R-:W-:Y:S01]  /*3af0*/  ISETP.LE.AND P2, PT, R0, UR5, PT ;  /* 0x0000000500007c0c */ /* 0x000fe2000bf43270 */
[----:B------:R-:W-:Y:S01]  /*3b00*/  ULEA UR4, UR7, UR4, 0x7 ;  /* 0x0000000407047291 */ /* 0x000fe2000f8e383f */
[----:B------:R-:W-:Y:S02]  /*3b10*/  IMAD R2, R3, 0x80, R2 ;  /* 0x0000008003027824 */ /* 0x000fe400078e0202 */
[----:B0-----:R-:W-:Y:S01]  /*3b20*/  FADD R7, R5, R4 ;  /* 0x0000000405077221 */ /* 0x001fe20000000000 */
[----:B-1----:R-:W-:-:S03]  /*3b30*/  FADD R4, R6, R9 ;  /* 0x0000000906047221 */ /* 0x002fc60000000000 */
[----:B------:R-:W-:Y:S01]  /*3b40*/  FFMA R151, R154, R151, R7 ;  /* 0x000000979a977223 */ /* 0x000fe20000000007 */
[----:B------:R-:W-:Y:S01]  /*3b50*/  IMAD.MOV.U32 R154, RZ, RZ, R75 ;  /* 0x000000ffff9a7224 */ /* 0x000fe200078e004b */
[----:B------:R-:W-:Y:S02]  /*3b60*/  WARPGROUP.DEPBAR.LE gsb0, 0x0 ;  /* 0x00008000000079c5 */ /* 0x000fe40000010000 */
[----:B------:R-:W-:Y:S01]  /*3b70*/  FFMA R152, R153, R152, R4 ;  /* 0x0000009899987223 */ /* 0x000fe20000000004 */
[----:B------:R-:W-:Y:S01]  /*3b80*/  IMAD.MOV.U32 R153, RZ, RZ, R20 ;  /* 0x000000ffff997224 */ /* 0x000fe200078e0014 */
[----:B------:R-:W-:Y:S06]  /*3b90*/  @!P2 BRA `(.L_x_1) ;  /* 0xffffffd400a4a947 */ /* 0x000fec000383ffff */
.L_x_0:
[----:B------:R-:W-:Y:S01]  /*3ba0*/  FMUL R0, R103, 0.25 ;  /* 0x3e80000067007820 */ /* 0x000fe20000400000 */
[----:B------:R-:W-:Y:S01]  /*3bb0*/  FSETP.GT.AND P1, PT, |R152|, 8.50705917302346158658e+37, PT ;  /* 0x7e8000009800780b */ /* 0x000fe20003f24200 */
[----:B-1----:R-:W-:Y:S01]  /*3bc0*/  FMUL R2, R99, 0.25 ;  /* 0x3e80000063027820 */ /* 0x002fe20000400000 */
[----:B------:R-:W-:Y:S01]  /*3bd0*/  FMUL R5, R98, 0.25 ;  /* 0x3e80000062057820 */ /* 0x000fe20000400000 */
[----:B------:R-:W-:Y:S01]  /*3be0*/  FSETP.GT.AND P2, PT, |R151|, 8.50705917302346158658e+37, PT ;  /* 0x7e8000009700780b */ /* 0x000fe20003f44200 */
[----:B------:R-:W-:Y:S01]  /*3bf0*/  FMUL R7, R94, 0.25 ;  /* 0x3e8000005e077820 */ /* 0x000fe20000400000 */
[----:B------:R-:W-:Y:S01]  /*3c00*/  FSEL R103, R0, R103, P1 ;  /* 0x0000006700677208 */ /* 0x000fe20000800000 */
        /* <DEDUP_REMOVED lines=18> */
[C---:B------:R-:W-:Y:S01]  /*3d30*/  IMAD.SHL.U32 R6, R12.reuse, 0x4, RZ ;  /* 0x000000040c067824 */ /* 0x040fe200078e00ff */
[----:B------:R-:W-:Y:S01]  /*3d40*/  LOP3.LUT R0, R12, 0x7, RZ, 0xc0, !PT ;  /* 0x000000070c007812 */ /* 0x000fe200078ec0ff */
[----:B------:R-:W-:Y:S01]  /*3d50*/  BAR.SYNC.DEFER_BLOCKING 0x0 ;  /* 0x0000000000007b1d */ /* 0x000fe20000010000 */
[----:B------:R-:W-:Y:S01]  /*3d60*/  FSEL R26, R2, R89, P2 ;  /* 0x00000059021a7208 */ /* 0x000fe20001000000 */
[----:B------:R-:W-:Y:S01]  /*3d70*/  IMAD.SHL.U32 R2, R12, 0x8, RZ ;  /* 0x000000080c027824 */ /* 0x000fe200078e00ff */
[----:B------:R-:W-:-:S02]  /*3d80*/  LEA R5, R0, UR12, 0x4 ;  /* 0x0000000c00057c11 */ /* 0x000fc4000f8e20ff */
[----:B------:R-:W-:-:S03]  /*3d90*/  LOP3.LUT R4, R12, 0x8, RZ, 0xc0, !PT ;  /* 0x000000080c047812 */ /* 0x000fc600078ec0ff */
[----:B------:R-:W0:Y:S01]  /*3da0*/  LDC R30, c[0x0][0x278] ;  /* 0x00009e00ff1e7b82 */ /* 0x000e220000000800 */
[----:B------:R-:W-:Y:S01]  /*3db0*/  FSEL R17, R7, R94, P1 ;  /* 0x0000005e07117208 */ /* 0x000fe20000800000 */
[--C-:B------:R-:W-:Y:S01]  /*3dc0*/  IMAD R7, R0, -0x8, R5.reuse ;  /* 0xfffffff800077824 */ /* 0x100fe200078e0205 */
[----:B------:R-:W-:Y:S01]  /*3dd0*/  LOP3.LUT R2, R2, 0x780, RZ, 0xc0, !PT ;  /* 0x0000078002027812 */ /* 0x000fe200078ec0ff */
[----:B------:R-:W-:Y:S01]  /*3de0*/  IMAD R5, R4, 0x100, R5 ;  /* 0x0000010004057824 */ /* 0x000fe200078e0205 */
[C---:B------:R-:W-:Y:S01]  /*3df0*/  FSETP.GEU.AND P4, PT, R152.reuse, 1.175494350822287508e-38, PT ;  /* 0x008000009800780b */ /* 0x040fe20003f8e000 */
[----:B------:R-:W-:Y:S01]  /*3e00*/  FMUL R0, R151, 8388608 ;  /* 0x4b00000097007820 */ /* 0x000fe20000400000 */
[----:B------:R-:W-:Y:S01]  /*3e10*/  FSETP.GEU.AND P5, PT, |R152|, 1.175494350822287508e-38, PT ;  /* 0x008000009800780b */ /* 0x000fe20003fae200 */
[----:B------:R-:W-:Y:S02]  /*3e20*/  IMAD.IADD R23, R2, 0x1, R5 ;  /* 0x0000000102177824 */ /* 0x000fe400078e0205 */
[----:B------:R-:W-:Y:S01]  /*3e30*/  FMUL R2, R152, 8388608 ;  /* 0x4b00000098027820 */ /* 0x000fe20000400000 */
[----:B------:R-:W-:Y:S01]  /*3e40*/  FSEL R9, R3, R102, P1 ;  /* 0x0000006603097208 */ /* 0x000fe20000800000 */
[----:B------:R-:W-:Y:S01]  /*3e50*/  FMUL R3, R100, 0.25 ;  /* 0x3e80000064037820 */ /* 0x000fe20000400000 */
[C---:B------:R-:W-:Y:S01]  /*3e60*/  FSETP.GEU.AND P3, PT, R151.reuse, 1.175494350822287508e-38, PT ;  /* 0x008000009700780b */ /* 0x040fe20003f6e000 */
[----:B------:R-:W1:Y:S01]  /*3e70*/  LDC.64 R42, c[0x0][0x228] ;  /* 0x00008a00ff2a7b82 */ /* 0x000e620000000a00 */
[----:B------:R-:W-:Y:S01]  /*3e80*/  FSEL R32, R2, R152, !P4 ;  /* 0x0000009802207208 */ /* 0x000fe20006000000 */
[----:B------:R-:W-:Y:S01]  /*3e90*/  @P1 FMUL R152, R152, 0.25 ;  /* 0x3e80000098981820 */ /* 0x000fe20000400000 */
[----:B------:R-:W-:Y:S01]  /*3ea0*/  FSETP.GEU.AND P1, PT, |R151|, 1.175494350822287508e-38, PT ;  /* 0x008000009700780b */ /* 0x000fe20003f2e200 */
[----:B------:R-:W-:Y:S01]  /*3eb0*/  ULDC.64 UR4, c[0x0][0x270] ;  /* 0x00009c0000047ab9 */ /* 0x000fe20000000a00 */
[----:B------:R-:W-:Y:S01]  /*3ec0*/  FSEL R100, R3, R100, P2 ;  /* 0x0000006403647208 */ /* 0x000fe20001000000 */
[----:B------:R-:W-:Y:S01]  /*3ed0*/  FMUL R3, R96, 0.25 ;  /* 0x3e80000060037820 */ /* 0x000fe20000400000 */
[----:B------:R-:W-:Y:S01]  /*3ee0*/  FSEL R37, R0, R151, !P3 ;  /* 0x0000009700257208 */ /* 0x000fe20005800000 */
[----:B------:R-:W-:Y:S01]  /*3ef0*/  @P2 FMUL R151, R151, 0.25 ;  /* 0x3e80000097972820 */ /* 0x000fe20000400000 */
[----:B------:R-:W-:Y:S01]  /*3f00*/  LOP3.LUT R6, R6, 0x1c0, RZ, 0xc0, !PT ;  /* 0x000001c006067812 */ /* 0x000fe200078ec0ff */
[----:B------:R-:W-:Y:S01]  /*3f10*/  @!P5 FMUL R152, R152, 16777216 ;  /* 0x4b8000009898d820 */ /* 0x000fe20000400000 */
[----:B------:R-:W-:Y:S01]  /*3f20*/  FSEL R96, R3, R96, P2 ;  /* 0x0000006003607208 */ /* 0x000fe20001000000 */
[----:B------:R-:W-:Y:S01]  /*3f30*/  FMUL R3, R88, 0.25 ;  /* 0x3e80000058037820 */ /* 0x000fe20000400000 */
[----:B------:R-:W-:Y:S01]  /*3f40*/  IADD3 R2, R37, -0x3f3504f3, RZ ;  /* 0xc0cafb0d25027810 */ /* 0x000fe20007ffe0ff */
[----:B------:R-:W-:-:S02]  /*3f50*/  IMAD.IADD R7, R6, 0x1, R7 ;  /* 0x0000000106077824 */ /* 0x000fc400078e0207 */
[----:B------:R-:W-:Y:S01]  /*3f60*/  @!P5 FMUL R9, R9, 16777216 ;  /* 0x4b8000000909d820 */ /* 0x000fe20000400000 */
[----:B------:R-:W-:Y:S01]  /*3f70*/  @!P1 FMUL R151, R151, 16777216 ;  /* 0x4b80000097979820 */ /* 0x000fe20000400000 */
[----:B------:R-:W2:Y:S01]  /*3f80*/  MUFU.RCP R6, R152 ;  /* 0x0000009800067308 */ /* 0x000ea20000001000 */
[----:B------:R-:W-:Y:S01]  /*3f90*/  FSEL R88, R3, R88, P2 ;  /* 0x0000005803587208 */ /* 0x000fe20001000000 */
[----:B------:R-:W-:Y:S01]  /*3fa0*/  VIADD R3, R32, 0xc0cafb0d ;  /* 0xc0cafb0d20037836 */ /* 0x000fe20000000000 */
[----:B------:R-:W-:Y:S01]  /*3fb0*/  LEA.HI R44, R4, R7, RZ, 0x1f ;  /* 0x00000007042c7211 */ /* 0x000fe200078ff8ff */
[----:B------:R-:W-:Y:S01]  /*3fc0*/  @!P1 FMUL R24, R24, 16777216 ;  /* 0x4b80000018189820 */ /* 0x000fe20000400000 */
[----:B------:R-:W-:Y:S01]  /*3fd0*/  LOP3.LUT R2, R2, 0xff800000, RZ, 0xc0, !PT ;  /* 0xff80000002027812 */ /* 0x000fe200078ec0ff */
[----:B------:R-:W-:Y:S01]  /*3fe0*/  @!P1 FMUL R92, R92, 16777216 ;  /* 0x4b8000005c5c9820 */ /* 0x000fe20000400000 */
[----:B------:R-:W-:Y:S01]  /*3ff0*/  LOP3.LUT R5, R3, 0xff800000, RZ, 0xc0, !PT ;  /* 0xff80000003057812 */ /* 0x000fe200078ec0ff */
[----:B------:R-:W3:Y:S01]  /*4000*/  MUFU.RCP R13, R151 ;  /* 0x00000097000d7308 */ /* 0x000ee20000001000 */
[----:B------:R-:W-:Y:S01]  /*4010*/  FSEL R4, RZ, -23, P4 ;  /* 0xc1b80000ff047808 */ /* 0x000fe20002000000 */
[----:B------:R-:W-:Y:S01]  /*4020*/  @!P1 FMUL R26, R26, 16777216 ;  /* 0x4b8000001a1a9820 */ /* 0x000fe20000400000 */
[----:B------:R-:W-:Y:S01]  /*4030*/  I2FP.F32.S32 R7, R5 ;  /* 0x0000000500077245 */ /* 0x000fe20000201400 */
[----:B------:R-:W-:Y:S01]  /*4040*/  @!P1 FMUL R88, R88, 16777216 ;  /* 0x4b80000058589820 */ /* 0x000fe20000400000 */
[----:B------:R-:W-:Y:S01]  /*4050*/  FSEL R0, RZ, -23, P3 ;  /* 0xc1b80000ff007808 */ /* 0x000fe20001800000 */
[----:B------:R-:W-:Y:S01]  /*4060*/  @!P5 FMUL R103, R103, 16777216 ;  /* 0x4b8000006767d820 */ /* 0x000fe20000400000 */
[----:B------:R-:W-:Y:S01]  /*4070*/  @!P5 FMUL R99, R99, 16777216 ;  /* 0x4b8000006363d820 */ /* 0x000fe20000400000 */
[----:B------:R-:W-:Y:S01]  /*4080*/  @!P5 FMUL R15, R15, 16777216 ;  /* 0x4b8000000f0fd820 */ /* 0x000fe20000400000 */
[----:B------:R-:W-:Y:S01]  /*4090*/  @!P5 FMUL R95, R95, 16777216 ;  /* 0x4b8000005f5fd820 */ /* 0x000fe20000400000 */
[----:B------:R-:W-:Y:S01]  /*40a0*/  @!P5 FMUL R17, R17, 16777216 ;  /* 0x4b8000001111d820 */ /* 0x000fe20000400000 */
[----:B------:R-:W-:Y:S01]  /*40b0*/  @!P5 FMUL R91, R91, 16777216 ;  /* 0x4b8000005b5bd820 */ /* 0x000fe20000400000 */
[----:B------:R-:W-:Y:S01]  /*40c0*/  I2FP.F32.S32 R3, R2 ;  /* 0x0000000200037245 */ /* 0x000fe20000201400 */
[----:B------:R-:W-:Y:S01]  /*40d0*/  @!P5 FMUL R19, R19, 16777216 ;  /* 0x4b8000001313d820 */ /* 0x000fe20000400000 */
[----:B--2---:R-:W-:Y:S01]  /*40e0*/  FMUL R8, R6, R9 ;  /* 0x0000000906087220 */ /* 0x004fe20000400000 */
[----:B------:R-:W-:Y:S01]  /*40f0*/  FFMA.FTZ R4, R7, 1.1920928955078125e-07, R4 ;  /* 0x3400000007047823 */ /* 0x000fe20000010004 */
[----:B------:R-:W-:Y:S01]  /*4100*/  @!P1 FMUL R18, R18, 16777216 ;  /* 0x4b80000012129820 */ /* 0x000fe20000400000 */
[----:B------:R-:W-:Y:S01]  /*4110*/  @!P1 FMUL R96, R96, 16777216 ;  /* 0x4b80000060609820 */ /* 0x000fe20000400000 */
[----:B------:R-:W-:Y:S01]  /*4120*/  @!P1 FMUL R14, R14, 16777216 ;  /* 0x4b8000000e0e9820 */ /* 0x000fe20000400000 */
[C---:B---3--:R-:W-:Y:S01]  /*4130*/  FMUL R26, R13.reuse, R26 ;  /* 0x0000001a0d1a7220 */ /* 0x048fe20000400000 */
[C---:B------:R-:W-:Y:S01]  /*4140*/  FMUL R9, R13.reuse, R88 ;  /* 0x000000580d097220 */ /* 0x040fe20000400000 */
[C---:B------:R-:W-:Y:S01]  /*4150*/  FMUL R24, R13.reuse, R24 ;  /* 0x000000180d187220 */ /* 0x040fe20000400000 */
[----:B------:R-:W-:Y:S01]  /*4160*/  FMUL R7, R13, R92 ;  /* 0x0000005c0d077220 */ /* 0x000fe20000400000 */
[C---:B------:R-:W-:Y:S01]  /*4170*/  FMUL R103, R6.reuse, R103 ;  /* 0x0000006706677220 */ /* 0x040fe20000400000 */
[C---:B------:R-:W-:Y:S01]  /*4180*/  FMUL R99, R6.reuse, R99 ;  /* 0x0000006306637220 */ /* 0x040fe20000400000 */
[C---:B------:R-:W-:Y:S01]  /*4190*/  FMUL R16, R6.reuse, R15 ;  /* 0x0000000f06107220 */ /* 0x040fe20000400000 */
[C---:B------:R-:W-:Y:S01]  /*41a0*/  FMUL R95, R6.reuse, R95 ;  /* 0x0000005f065f7220 */ /* 0x040fe20000400000 */
[C---:B------:R-:W-:Y:S01]  /*41b0*/  FMUL R22, R6.reuse, R17 ;  /* 0x0000001106167220 */ /* 0x040fe20000400000 */
[----:B------:R-:W-:Y:S01]  /*41c0*/  FMUL R91, R6, R91 ;  /* 0x0000005b065b7220 */ /* 0x000fe20000400000 */
[----:B------:R-:W-:Y:S01]  /*41d0*/  @!P1 FMUL R100, R100, 16777216 ;  /* 0x4b80000064649820 */ /* 0x000fe20000400000 */
[----:B------:R-:W-:Y:S01]  /*41e0*/  FMUL R6, R6, R19 ;  /* 0x0000001306067220 */ /* 0x000fe20000400000 */
[----:B------:R-:W-:Y:S01]  /*41f0*/  FFMA.FTZ R0, R3, 1.1920928955078125e-07, R0 ;  /* 0x3400000003007823 */ /* 0x000fe20000010000 */
[C---:B------:R-:W-:Y:S01]  /*4200*/  FMUL R18, R13.reuse, R18 ;  /* 0x000000120d127220 */ /* 0x040fe20000400000 */
[C---:B------:R-:W-:Y:S01]  /*4210*/  FMUL R3, R13.reuse, R96 ;  /* 0x000000600d037220 */ /* 0x040fe20000400000 */
[C---:B------:R-:W-:Y:S01]  /*4220*/  FMUL R14, R13.reuse, R14 ;  /* 0x0000000e0d0e7220 */ /* 0x040fe20000400000 */
[----:B------:R-:W-:Y:S01]  /*4230*/  FMUL R13, R13, R100 ;  /* 0x000000640d0d7220 */ /* 0x000fe20000400000 */
[----:B------:R-:W-:Y:S01]  /*4240*/  F2FP.SATFINITE.E4M3.F32.PACK_AB_MERGE_C R9, R26, R9, RZ ;  /* 0x000000091a09723e */ /* 0x000fe200048070ff */
[----:B------:R-:W-:Y:S01]  /*4250*/  IMAD.IADD R2, R37, 0x1, -R2 ;  /* 0x0000000125027824 */ /* 0x000fe200078e0a02 */
[----:B------:R-:W-:Y:S01]  /*4260*/  F2FP.SATFINITE.E4M3.F32.PACK_AB_MERGE_C R7, R24, R7, RZ ;  /* 0x000000071807723e */ /* 0x000fe200048070ff */
[----:B------:R-:W-:Y:S01]  /*4270*/  IMAD.MOV.U32 R15, RZ, RZ, 0x3dc6b27f ;  /* 0x3dc6b27fff0f7424 */ /* 0x000fe200078e00ff */
[----:B------:R-:W-:Y:S01]  /*4280*/  F2FP.SATFINITE.E4M3.F32.PACK_AB_MERGE_C R6, R91, R6, RZ ;  /* 0x000000065b06723e */ /* 0x000fe200048070ff */
[----:B------:R-:W-:Y:S01]  /*4290*/  FADD R2, R2, -1 ;  /* 0xbf80000002027421 */ /* 0x000fe20000000000 */
[----:B------:R-:W-:Y:S01]  /*42a0*/  F2FP.SATFINITE.E4M3.F32.PACK_AB_MERGE_C R22, R95, R22, RZ ;  /* 0x000000165f16723e */ /* 0x000fe200048070ff */
[----:B------:R-:W-:Y:S01]  /*42b0*/  IMAD.IADD R5, R32, 0x1, -R5 ;  /* 0x0000000120057824 */ /* 0x000fe200078e0a05 */
[----:B------:R-:W-:Y:S01]  /*42c0*/  F2FP.SATFINITE.E4M3.F32.PACK_AB_MERGE_C R16, R99, R16, RZ ;  /* 0x000000106310723e */ /* 0x000fe200048070ff */
[----:B------:R-:W-:Y:S01]  /*42d0*/  UIMAD UR4, UR13, UR4, URZ ;  /* 0x000000040d0472a4 */ /* 0x000fe2000f8e023f */
[----:B------:R-:W-:Y:S01]  /*42e0*/  F2FP.SATFINITE.E4M3.F32.PACK_AB_MERGE_C R3, R18, R3, RZ ;  /* 0x000000031203723e */ /* 0x000fe200048070ff */
[----:B------:R-:W-:Y:S01]  /*42f0*/  FADD R5, R5, -1 ;  /* 0xbf80000005057421 */ /* 0x000fe20000000000 */
[----:B------:R-:W-:Y:S01]  /*4300*/  LOP3.LUT R9, R9, 0xffff, RZ, 0xc0, !PT ;  /* 0x0000ffff09097812 */ /* 0x000fe200078ec0ff */
[----:B------:R-:W2:Y:S01]  /*4310*/  LDC.64 R68, c[0x0][0x230] ;  /* 0x00008c00ff447b82 */ /* 0x000ea20000000a00 */
[----:B------:R-:W-:-:S02]  /*4320*/  LOP3.LUT R24, R7, 0xffff, RZ, 0xc0, !PT ;  /* 0x0000ffff07187812 */ /* 0x000fc400078ec0ff */
[----:B------:R-:W-:Y:S02]  /*4330*/  F2FP.SATFINITE.E4M3.F32.PACK_AB_MERGE_C R14, R14, R13, RZ ;  /* 0x0000000d0e0e723e */ /* 0x000fe400048070ff */
[----:B------:R-:W-:Y:S02]  /*4340*/  LOP3.LUT R13, R6, 0xffff, RZ, 0xc0, !PT ;  /* 0x0000ffff060d7812 */ /* 0x000fe400078ec0ff */
[----:B------:R-:W-:Y:S02]  /*4350*/  LOP3.LUT R22, R22, 0xffff, RZ, 0xc0, !PT ;  /* 0x0000ffff16167812 */ /* 0x000fe400078ec0ff */
[----:B------:R-:W-:Y:S02]  /*4360*/  LOP3.LUT R28, R16, 0xffff, RZ, 0xc0, !PT ;  /* 0x0000ffff101c7812 */ /* 0x000fe400078ec0ff */
[----:B------:R-:W-:Y:S02]  /*4370*/  LOP3.LUT R26, R3, 0xffff, RZ, 0xc0, !PT ;  /* 0x0000ffff031a7812 */ /* 0x000fe400078ec0ff */
[----:B------:R-:W-:-:S02]  /*4380*/  SHF.R.U32.HI R6, RZ, 0x8, R9 ;  /* 0x00000008ff067819 */ /* 0x000fc40000011609 */
[--C-:B------:R-:W-:Y:S02]  /*4390*/  SHF.R.U32.HI R7, RZ, 0x8, R24.reuse ;  /* 0x00000008ff077819 */ /* 0x100fe40000011618 */
[----:B------:R-:W-:Y:S02]  /*43a0*/  PRMT R3, R9, 0x3340, R24 ;  /* 0x0000334009037816 */ /* 0x000fe40000000018 */
[----:B------:R-:W-:Y:S02]  /*43b0*/  F2FP.SATFINITE.E4M3.F32.PACK_AB_MERGE_C R103, R103, R8, RZ ;  /* 0x000000086767723e */ /* 0x000fe400048070ff */
[--C-:B------:R-:W-:Y:S02]  /*43c0*/  PRMT R16, R28, 0x3340, R1.reuse ;  /* 0x000033401c107816 */ /* 0x100fe40000000001 */
[----:B------:R-:W-:Y:S02]  /*43d0*/  PRMT R9, R13, 0x3340, R22 ;  /* 0x000033400d097816 */ /* 0x000fe40000000016 */
[----:B------:R-:W-:-:S02]  /*43e0*/  PRMT R18, R26, 0x3340, R1 ;  /* 0x000033401a127816 */ /* 0x000fc40000000001 */
[----:B------:R-:W-:Y:S02]  /*43f0*/  SHF.R.U32.HI R8, RZ, 0x8, R26 ;  /* 0x00000008ff087819 */ /* 0x000fe4000001161a */
[----:B------:R-:W-:Y:S02]  /*4400*/  LOP3.LUT R7, R7, 0xffff, RZ, 0xc0, !PT ;  /* 0x0000ffff07077812 */ /* 0x000fe400078ec0ff */
[----:B------:R-:W-:Y:S02]  /*4410*/  LOP3.LUT R6, R6, 0xffff, RZ, 0xc0, !PT ;  /* 0x0000ffff06067812 */ /* 0x000fe400078ec0ff */
[----:B------:R-:W-:Y:S02]  /*4420*/  PRMT R16, R9, 0x5410, R16 ;  /* 0x0000541009107816 */ /* 0x000fe40000000010 */
[----:B------:R-:W-:Y:S01]  /*4430*/  PRMT R27, R3, 0x5410, R18 ;  /* 0x00005410031b7816 */ /* 0x000fe20000000012 */
[----:B------:R-:W-:Y:S01]  /*4440*/  FFMA.FTZ R3, R2, R15, -0.16845393180847167969 ;  /* 0xbe2c7f3002037423 */ /* 0x000fe2000001000f */
[----:B------:R-:W-:-:S02]  /*4450*/  LOP3.LUT R9, R8, 0xffff, RZ, 0xc0, !PT ;  /* 0x0000ffff08097812 */ /* 0x000fc400078ec0ff */
[----:B------:R-:W-:Y:S01]  /*4460*/  PRMT R8, R6, 0x3340, R7 ;  /* 0x0000334006087816 */ /* 0x000fe20000000007 */
[C---:B------:R-:W-:Y:S01]  /*4470*/  FFMA.FTZ R3, R2.reuse, R3, 0.1716887056827545166 ;  /* 0x3e2fcf2a02037423 */ /* 0x040fe20000010003 */
[----:B------:R-:W-:Y:S02]  /*4480*/  SHF.R.U32.HI R6, RZ, 0x8, R13 ;  /* 0x00000008ff067819 */ /* 0x000fe4000001160d */
[----:B------:R-:W-:Y:S01]  /*4490*/  SHF.R.U32.HI R7, RZ, 0x8, R22 ;  /* 0x00000008ff077819 */ /* 0x000fe20000011616 */
[----:B------:R-:W-:Y:S01]  /*44a0*/  FFMA.FTZ R3, R2, R3, -0.17900948226451873779 ;  /* 0xbe374e4302037423 */ /* 0x000fe20000010003 */
[----:B------:R-:W-:Y:S01]  /*44b0*/  LOP3.LUT R18, R6, 0xffff, RZ, 0xc0, !PT ;  /* 0x0000ffff06127812 */ /* 0x000fe200078ec0ff */
[----:B------:R-:W-:Y:S01]  /*44c0*/  FFMA.FTZ R6, R5, R15, -0.16845393180847167969 ;  /* 0xbe2c7f3005067423 */ /* 0x000fe2000001000f */
[----:B------:R-:W-:Y:S01]  /*44d0*/  LOP3.LUT R7, R7, 0xffff, RZ, 0xc0, !PT ;  /* 0x0000ffff07077812 */ /* 0x000fe200078ec0ff */
[----:B------:R-:W-:Y:S01]  /*44e0*/  FFMA.FTZ R3, R2, R3, 0.20512372255325317383 ;  /* 0x3e520bf402037423 */ /* 0x000fe20000010003 */
[----:B------:R-:W-:Y:S01]  /*44f0*/  PRMT R19, R9, 0x3340, R10 ;  /* 0x0000334009137816 */ /* 0x000fe2000000000a */
[C---:B------:R-:W-:Y:S01]  /*4500*/  FFMA.FTZ R6, R5.reuse, R6, 0.1716887056827545166 ;  /* 0x3e2fcf2a05067423 */ /* 0x040fe20000010006 */
[----:B------:R-:W-:Y:S01]  /*4510*/  PRMT R18, R18, 0x3340, R7 ;  /* 0x0000334012127816 */ /* 0x000fe20000000007 */
[C---:B------:R-:W-:Y:S01]  /*4520*/  FFMA.FTZ R3, R2.reuse, R3, -0.24046532809734344482 ;  /* 0xbe763c8b02037423 */ /* 0x040fe20000010003 */
[----:B------:R-:W-:Y:S01]  /*4530*/  SHF.R.U32.HI R7, RZ, 0x8, R28 ;  /* 0x00000008ff077819 */ /* 0x000fe2000001161c */
[----:B------:R-:W-:Y:S01]  /*4540*/  FFMA.FTZ R6, R5, R6, -0.17900948226451873779 ;  /* 0xbe374e4305067423 */ /* 0x000fe20000010006 */
[----:B------:R-:W-:Y:S01]  /*4550*/  LOP3.LUT R103, R103, 0xffff, RZ, 0xc0, !PT ;  /* 0x0000ffff67677812 */ /* 0x000fe200078ec0ff */
[----:B------:R-:W-:Y:S01]  /*4560*/  FFMA.FTZ R3, R2, R3, 0.28857114911079406738 ;  /* 0x3e93bf9902037423 */ /* 0x000fe20000010003 */
[----:B------:R-:W-:Y:S01]  /*4570*/  LOP3.LUT R7, R7, 0xffff, RZ, 0xc0, !PT ;  /* 0x0000ffff07077812 */ /* 0x000fe200078ec0ff */
[----:B------:R-:W-:Y:S01]  /*4580*/  FFMA.FTZ R6, R5, R6, 0.20512372255325317383 ;  /* 0x3e520bf405067423 */ /* 0x000fe20000010006 */
[----:B------:R-:W-:Y:S01]  /*4590*/  PRMT R101, R8, 0x5410, R19 ;  /* 0x0000541008657816 */ /* 0x000fe20000000013 */
[----:B------:R-:W-:Y:S01]  /*45a0*/  FFMA.FTZ R3, R2, R3, -0.36067417263984680176 ;  /* 0xbeb8aa4902037423 */ /* 0x000fe20000010003 */
[----:B------:R-:W-:Y:S01]  /*45b0*/  PRMT R7, R7, 0x3340, R10 ;  /* 0x0000334007077816 */ /* 0x000fe2000000000a */
[C---:B------:R-:W-:Y:S01]  /*45c0*/  FFMA.FTZ R6, R5.reuse, R6, -0.24046532809734344482 ;  /* 0xbe763c8b05067423 */ /* 0x040fe20000010006 */
[----:B------:R-:W-:Y:S01]  /*45d0*/  LOP3.LUT R14, R14, 0xffff, RZ, 0xc0, !PT ;  /* 0x0000ffff0e0e7812 */ /* 0x000fe200078ec0ff */
[----:B------:R-:W-:Y:S01]  /*45e0*/  FFMA.FTZ R3, R2, R3, 0.48089820146560668945 ;  /* 0x3ef6384a02037423 */ /* 0x000fe20000010003 */
[----:B------:R-:W-:Y:S01]  /*45f0*/  PRMT R18, R18, 0x5410, R7 ;  /* 0x0000541012127816 */ /* 0x000fe20000000007 */
[----:B------:R-:W-:Y:S01]  /*4600*/  FFMA.FTZ R6, R5, R6, 0.28857114911079406738 ;  /* 0x3e93bf9905067423 */ /* 0x000fe20000010006 */
[--C-:B------:R-:W-:Y:S01]  /*4610*/  PRMT R102, R16, 0x4210, R103.reuse ;  /* 0x0000421010667816 */ /* 0x100fe20000000067 */
[C---:B------:R-:W-:Y:S01]  /*4620*/  FFMA.FTZ R3, R2.reuse, R3, -0.72134751081466674805 ;  /* 0xbf38aa3b02037423 */ /* 0x040fe20000010003 */
[--C-:B------:R-:W-:Y:S01]  /*4630*/  PRMT R100, R27, 0x4210, R14.reuse ;  /* 0x000042101b647816 */ /* 0x100fe2000000000e */
[----:B------:R-:W-:Y:S01]  /*4640*/  FFMA.FTZ R6, R5, R6, -0.36067417263984680176 ;  /* 0xbeb8aa4905067423 */ /* 0x000fe20000010006 */
[----:B------:R-:W-:Y:S01]  /*4650*/  PRMT R101, R101, 0x5210, R14 ;  /* 0x0000521065657816 */ /* 0x000fe2000000000e */
[----:B------:R-:W-:Y:S01]  /*4660*/  FMUL R3, R2, R3 ;  /* 0x0000000302037220 */ /* 0x000fe20000400000 */
[----:B------:R-:W-:Y:S01]  /*4670*/  PRMT R103, R18, 0x5210, R103 ;  /* 0x0000521012677816 */ /* 0x000fe20000000067 */
[----:B------:R-:W-:Y:S01]  /*4680*/  FFMA.FTZ R6, R5, R6, 0.48089820146560668945 ;  /* 0x3ef6384a05067423 */ /* 0x000fe20000010006 */
[----:B------:R-:W-:Y:S01]  /*4690*/  ISETP.GE.U32.AND P1, PT, R37, 0x7f800000, PT ;  /* 0x7f8000002500780c */ /* 0x000fe20003f26070 */
[----:B------:R-:W-:Y:S01]  /*46a0*/  FMUL R3, R2, R3 ;  /* 0x0000000302037220 */ /* 0x000fe20000400000 */
[----:B0-----:R-:W-:Y:S01]  /*46b0*/  IMAD R9, R10, R30, RZ ;  /* 0x0000001e0a097224 */ /* 0x001fe200078e02ff */
[----:B------:R0:W-:Y:S01]  /*46c0*/  STSM.16.M88.4 [R23], R100 ;  /* 0x0000006417007844 */ /* 0x0001e20000000200 */
[C---:B------:R-:W-:Y:S01]  /*46d0*/  FFMA.FTZ R6, R5.reuse, R6, -0.72134751081466674805 ;  /* 0xbf38aa3b05067423 */ /* 0x040fe20000010006 */
[----:B------:R-:W-:Y:S01]  /*46e0*/  FFMA.FTZ R3, R2, 1.4426950216293334961, R3 ;  /* 0x3fb8aa3b02037823 */ /* 0x000fe20000010003 */
[----:B------:R-:W-:Y:S01]  /*46f0*/  IMAD R13, R30, 0x2, R9 ;  /* 0x000000021e0d7824 */ /* 0x000fe200078e0209 */
[----:B------:R-:W-:Y:S01]  /*4700*/  BAR.SYNC.DEFER_BLOCKING 0x0 ;  /* 0x0000000000007b1d */ /* 0x000fe20000010000 */
[C---:B------:R-:W-:Y:S01]  /*4710*/  FMUL R6, R5.reuse, R6 ;  /* 0x0000000605067220 */ /* 0x040fe20000400000 */
[----:B------:R-:W-:Y:S01]  /*4720*/  FADD R0, R0, R3 ;  /* 0x0000000300007221 */ /* 0x000fe20000000000 */
[----:B------:R-:W-:Y:S01]  /*4730*/  IMAD R15, R30, 0x2, R13 ;  /* 0x000000021e0f7824 */ /* 0x000fe200078e020d */
[----:B------:R-:W-:Y:S01]  /*4740*/  ISETP.GE.U32.AND P3, PT, R32, 0x7f800000, PT ;  /* 0x7f8000002000780c */ /* 0x000fe20003f66070 */
[----:B------:R-:W-:Y:S01]  /*4750*/  FMUL R6, R5, R6 ;  /* 0x0000000605067220 */ /* 0x000fe20000400000 */
[----:B------:R-:W-:Y:S01]  /*4760*/  @P1 IMAD.MOV.U32 R2, RZ, RZ, 0x7f800000 ;  /* 0x7f800000ff021424 */ /* 0x000fe200078e00ff */
[----:B------:R-:W-:Y:S01]  /*4770*/  FSETP.NEU.AND P2, PT, R37, RZ, PT ;  /* 0x000000ff2500720b */ /* 0x000fe20003f4d000 */
[----:B------:R-:W-:-:S02]  /*4780*/  IMAD R17, R30, 0x2, R15 ;  /* 0x000000021e117824 */ /* 0x000fc400078e020f */
[----:B------:R-:W-:Y:S01]  /*4790*/  FFMA.FTZ R5, R5, 1.4426950216293334961, R6 ;  /* 0x3fb8aa3b05057823 */ /* 0x000fe20000010006 */
[----:B------:R-:W-:Y:S01]  /*47a0*/  @P1 FFMA.FTZ R0, R37, R2, +INF ;  /* 0x7f80000025001423 */ /* 0x000fe20000010002 */
[----:B------:R-:W-:Y:S01]  /*47b0*/  IMAD.SHL.U32 R2, R12, 0x10, RZ ;  /* 0x000000100c027824 */ /* 0x000fe200078e00ff */
[----:B------:R-:W-:Y:S01]  /*47c0*/  FSETP.NEU.AND P1, PT, R32, RZ, PT ;  /* 0x000000ff2000720b */ /* 0x000fe20003f2d000 */
[----:B------:R-:W-:Y:S01]  /*47d0*/  FADD R10, R4, R5 ;  /* 0x00000005040a7221 */ /* 0x000fe20000000000 */
[----:B------:R-:W-:Y:S01]  /*47e0*/  IMAD R19, R30, 0x2, R17 ;  /* 0x000000021e137824 */ /* 0x000fe200078e0211 */
[----:B------:R-:W-:Y:S01]  /*47f0*/  FSEL R0, R0, -INF , P2 ;  /* 0xff80000000007808 */ /* 0x000fe20001000000 */
[----:B------:R-:W-:Y:S01]  /*4800*/  IMAD R3, R11, UR5, RZ ;  /* 0x000000050b037c24 */ /* 0x000fe2000f8e02ff */
[----:B------:R-:W-:Y:S01]  /*4810*/  LOP3.LUT R4, R2, 0xff0, RZ, 0xc0, !PT ;  /* 0x00000ff002047812 */ /* 0x000fe200078ec0ff */
[C---:B------:R-:W-:Y:S01]  /*4820*/  IMAD R21, R30.reuse, 0x2, R19 ;  /* 0x000000021e157824 */ /* 0x040fe200078e0213 */
[----:B------:R-:W-:Y:S01]  /*4830*/  USHF.R.S32.HI UR5, URZ, 0x1f, UR4 ;  /* 0x0000001f3f057899 */ /* 0x000fe20008011404 */
[----:B0-----:R-:W-:Y:S01]  /*4840*/  @P3 IMAD.MOV.U32 R23, RZ, RZ, 0x7f800000 ;  /* 0x7f800000ff173424 */ /* 0x001fe200078e00ff */
[----:B-1----:R-:W-:Y:S01]  /*4850*/  IADD3 R42, P4, P5, R3, UR4, R42 ;  /* 0x00000004032a7c10 */ /* 0x002fe2000fd9e02a */
[----:B------:R-:W-:Y:S01]  /*4860*/  IMAD R25, R30, 0x2, R21 ;  /* 0x000000021e197824 */ /* 0x000fe200078e0215 */
[----:B------:R-:W-:Y:S01]  /*4870*/  SHF.R.S32.HI R2, RZ, 0x1f, R3 ;  /* 0x0000001fff027819 */ /* 0x000fe20000011403 */
[----:B------:R-:W0:Y:S01]  /*4880*/  LDS.128 R4, [R4+UR12] ;  /* 0x0000000c04047984 */ /* 0x000e220008000c00 */
[----:B------:R-:W-:Y:S01]  /*4890*/  @P3 FFMA.FTZ R10, R32, R23, +INF ;  /* 0x7f800000200a3423 */ /* 0x000fe20000010017 */
[----:B------:R-:W-:Y:S01]  /*48a0*/  IMAD R27, R30, 0x2, R25 ;  /* 0x000000021e1b7824 */ /* 0x000fe200078e0219 */
[----:B------:R-:W-:Y:S01]  /*48b0*/  IADD3.X R46, R2, UR5, R43, P4, P5 ;  /* 0x00000005022e7c10 */ /* 0x000fe2000a7ea42b */
[----:B------:R-:W-:Y:S01]  /*48c0*/  IMAD.SHL.U32 R12, R12, 0x2, RZ ;  /* 0x000000020c0c7824 */ /* 0x000fe200078e00ff */
[-C--:B------:R-:W-:Y:S01]  /*48d0*/  IADD3 R2, P5, R9, R42.reuse, RZ ;  /* 0x0000002a09027210 */ /* 0x080fe20007fbe0ff */
[C---:B------:R-:W-:Y:S01]  /*48e0*/  IMAD R29, R30.reuse, 0x2, R27 ;  /* 0x000000021e1d7824 */ /* 0x040fe200078e021b */
[-C--:B------:R-:W-:Y:S01]  /*48f0*/  IADD3 R8, P6, R13, R42.reuse, RZ ;  /* 0x0000002a0d087210 */ /* 0x080fe20007fde0ff */
[----:B------:R-:W-:Y:S01]  /*4900*/  ULDC UR4, c[0x0][0x27c] ;  /* 0x00009f0000047ab9 */ /* 0x000fe20000000800 */
[----:B------:R-:W-:Y:S01]  /*4910*/  IADD3 R14, P3, R15, R42, RZ ;  /* 0x0000002a0f0e7210 */ /* 0x000fe20007f7e0ff */
[----:B------:R-:W-:Y:S01]  /*4920*/  UIMAD UR4, UR13, UR4, URZ ;  /* 0x000000040d0472a4 */ /* 0x000fe2000f8e023f */
[----:B------:R-:W-:-:S02]  /*4930*/  LEA R31, R30, R29, 0x1 ;  /* 0x0000001d1e1f7211 */ /* 0x000fc400078e08ff */
[----:B------:R-:W-:Y:S01]  /*4940*/  IADD3 R16, P4, R17, R42, RZ ;  /* 0x0000002a11107210 */ /* 0x000fe20007f9e0ff */
[----:B------:R-:W-:Y:S01]  /*4950*/  USHF.L.U32 UR5, UR4, 0x2, URZ ;  /* 0x0000000204057899 */ /* 0x000fe2000800063f */
[----:B------:R-:W-:Y:S01]  /*4960*/  LEA.HI.X.SX32 R3, R9, R46, 0x1, P5 ;  /* 0x0000002e09037211 */ /* 0x000fe200028f0eff */
[C---:B------:R-:W-:Y:S01]  /*4970*/  IMAD R33, R30.reuse, 0x2, R31 ;  /* 0x000000021e217824 */ /* 0x040fe200078e021f */
[----:B------:R-:W-:Y:S02]  /*4980*/  IADD3 R18, P5, R19, R42, RZ ;  /* 0x0000002a13127210 */ /* 0x000fe40007fbe0ff */
[----:B------:R-:W-:Y:S01]  /*4990*/  LEA.HI.X.SX32 R9, R13, R46, 0x1, P6 ;  /* 0x0000002e0d097211 */ /* 0x000fe200030f0eff */
[C---:B------:R-:W-:Y:S01]  /*49a0*/  IMAD R35, R30.reuse, 0x2, R33 ;  /* 0x000000021e237824 */ /* 0x040fe200078e0221 */
[----:B------:R-:W-:Y:S02]  /*49b0*/  IADD3 R22, P6, R21, R42, RZ ;  /* 0x0000002a15167210 */ /* 0x000fe40007fde0ff */
[----:B------:R-:W-:Y:S01]  /*49c0*/  LEA.HI.X.SX32 R15, R15, R46, 0x1, P3 ;  /* 0x0000002e0f0f7211 */ /* 0x000fe200018f0eff */
[----:B------:R-:W-:Y:S01]  /*49d0*/  IMAD R37, R30, 0x2, R35 ;  /* 0x000000021e257824 */ /* 0x000fe200078e0223 */
[----:B------:R-:W-:-:S02]  /*49e0*/  IADD3 R24, P3, R25, R42, RZ ;  /* 0x0000002a19187210 */ /* 0x000fc40007f7e0ff */
        /* <DEDUP_REMOVED lines=9> */
[----:B------:R-:W-:Y:S02]  /*4a80*/  LEA.HI.X.SX32 R25, R25, R46, 0x1, P3 ;  /* 0x0000002e19197211 */ /* 0x000fe400018f0eff */
[----:B0-----:R-:W-:Y:S02]  /*4a90*/  PRMT R67, R4, 0x7770, RZ ;  /* 0x0000777004437816 */ /* 0x001fe400000000ff */
[C---:B------:R-:W-:Y:S02]  /*4aa0*/  PRMT R45, R5.reuse, 0x7773, RZ ;  /* 0x00007773052d7816 */ /* 0x040fe400000000ff */
[C---:B------:R-:W-:Y:S01]  /*4ab0*/  PRMT R51, R5.reuse, 0x7772, RZ ;  /* 0x0000777205337816 */ /* 0x040fe200000000ff */
[----:B------:R-:W-:Y:S01]  /*4ac0*/  STG.E.U8 desc[UR16][R2.64], R67 ;  /* 0x0000004302007986 */ /* 0x000fe2000c101110 */
[C---:B------:R-:W-:Y:S02]  /*4ad0*/  PRMT R59, R5.reuse, 0x7771, RZ ;  /* 0x00007771053b7816 */ /* 0x040fe400000000ff */
[----:B------:R-:W-:-:S02]  /*4ae0*/  PRMT R65, R5, 0x7770, RZ ;  /* 0x0000777005417816 */ /* 0x000fc400000000ff */
[----:B------:R-:W-:Y:S02]  /*4af0*/  PRMT R63, R6, 0x7770, RZ ;  /* 0x00007770063f7816 */ /* 0x000fe400000000ff */
[C---:B------:R-:W-:Y:S01]  /*4b00*/  PRMT R13, R7.reuse, 0x7773, RZ ;  /* 0x00007773070d7816 */ /* 0x040fe200000000ff */
[----:B------:R-:W-:Y:S01]  /*4b10*/  STG.E.U8 desc[UR16][R8.64], R65 ;  /* 0x0000004108007986 */ /* 0x000fe2000c101110 */
[C---:B------:R-:W-:Y:S02]  /*4b20*/  PRMT R5, R7.reuse, 0x7772, RZ ;  /* 0x0000777207057816 */ /* 0x040fe400000000ff */
[C---:B------:R-:W-:Y:S01]  /*4b30*/  PRMT R55, R7.reuse, 0x7771, RZ ;  /* 0x0000777107377816 */ /* 0x040fe200000000ff */
[----:B------:R-:W-:Y:S01]  /*4b40*/  STG.E.U8 desc[UR16][R14.64], R63 ;  /* 0x0000003f0e007986 */ /* 0x000fe2000c101110 */
[----:B------:R-:W-:Y:S02]  /*4b50*/  PRMT R7, R7, 0x7770, RZ ;  /* 0x0000777007077816 */ /* 0x000fe400000000ff */
[----:B------:R-:W-:-:S02]  /*4b60*/  PRMT R61, R4, 0x7771, RZ ;  /* 0x00007771043d7816 */ /* 0x000fc400000000ff */
[----:B------:R-:W-:Y:S01]  /*4b70*/  IADD3 R32, P3, R33, R42, RZ ;  /* 0x0000002a21207210 */ /* 0x000fe20007f7e0ff */
[----:B------:R0:W-:Y:S01]  /*4b80*/  STG.E.U8 desc[UR16][R16.64], R7 ;  /* 0x0000000710007986 */ /* 0x0001e2000c101110 */
[----:B------:R-:W-:Y:S02]  /*4b90*/  LEA.HI.X.SX32 R27, R27, R46, 0x1, P4 ;  /* 0x0000002e1b1b7211 */ /* 0x000fe400020f0eff */
[----:B------:R-:W-:Y:S01]  /*4ba0*/  IADD3 R34, P4, R35, R42, RZ ;  /* 0x0000002a23227210 */ /* 0x000fe20007f9e0ff */
[----:B------:R-:W-:Y:S01]  /*4bb0*/  STG.E.U8 desc[UR16][R18.64], R61 ;  /* 0x0000003d12007986 */ /* 0x000fe2000c101110 */
[----:B------:R-:W-:Y:S02]  /*4bc0*/  PRMT R57, R6, 0x7771, RZ ;  /* 0x0000777106397816 */ /* 0x000fe400000000ff */
[----:B------:R-:W-:Y:S01]  /*4bd0*/  LEA.HI.X.SX32 R29, R29, R46, 0x1, P5 ;  /* 0x0000002e1d1d7211 */ /* 0x000fe200028f0eff */
[----:B------:R-:W-:Y:S01]  /*4be0*/  STG.E.U8 desc[UR16][R22.64], R59 ;  /* 0x0000003b16007986 */ /* 0x000fe2000c101110 */
[----:B------:R-:W-:-:S02]  /*4bf0*/  IADD3 R36, P5, R37, R42, RZ ;  /* 0x0000002a25247210 */ /* 0x000fc40007fbe0ff */
[----:B------:R-:W-:Y:S01]  /*4c00*/  LEA.HI.X.SX32 R31, R31, R46, 0x1, P6 ;  /* 0x0000002e1f1f7211 */ /* 0x000fe200030f0eff */
[----:B------:R-:W-:Y:S01]  /*4c10*/  STG.E.U8 desc[UR16][R24.64], R57 ;  /* 0x0000003918007986 */ /* 0x000fe2000c101110 */
[----:B------:R-:W-:Y:S01]  /*4c20*/  PRMT R53, R4, 0x7772, RZ ;  /* 0x0000777204357816 */ /* 0x000fe200000000ff */
[----:B0-----:R-:W-:Y:S01]  /*4c30*/  IMAD.SHL.U32 R7, R11, 0x4, RZ ;  /* 0x000000040b077824 */ /* 0x001fe200078e00ff */
[----:B------:R-:W-:Y:S01]  /*4c40*/  IADD3 R38, P6, R39, R42, RZ ;  /* 0x0000002a27267210 */ /* 0x000fe20007fde0ff */
[----:B------:R-:W-:Y:S01]  /*4c50*/  STG.E.U8 desc[UR16][R26.64], R55 ;  /* 0x000000371a007986 */ /* 0x000fe2000c101110 */
[----:B------:R-:W-:Y:S02]  /*4c60*/  LEA.HI.X.SX32 R33, R33, R46, 0x1, P3 ;  /* 0x0000002e21217211 */ /* 0x000fe400018f0eff */
[----:B------:R-:W-:Y:S01]  /*4c70*/  IADD3 R40, P3, R41, R42, RZ ;  /* 0x0000002a29287210 */ /* 0x000fe20007f7e0ff */
[----:B------:R-:W-:Y:S01]  /*4c80*/  STG.E.U8 desc[UR16][R28.64], R53 ;  /* 0x000000351c007986 */ /* 0x000fe2000c101110 */
[----:B------:R-:W-:-:S02]  /*4c90*/  LEA.HI.X.SX32 R35, R35, R46, 0x1, P4 ;  /* 0x0000002e23237211 */ /* 0x000fc400020f0eff */
[----:B------:R-:W-:Y:S01]  /*4ca0*/  PRMT R49, R6, 0x7772, RZ ;  /* 0x0000777206317816 */ /* 0x000fe200000000ff */
[----:B------:R-:W-:Y:S01]  /*4cb0*/  STG.E.U8 desc[UR16][R30.64], R51 ;  /* 0x000000331e007986 */ /* 0x000fe2000c101110 */
[----:B------:R-:W-:Y:S02]  /*4cc0*/  IADD3 R42, P4, R43, R42, RZ ;  /* 0x0000002a2b2a7210 */ /* 0x000fe40007f9e0ff */
[-C--:B------:R-:W-:Y:S01]  /*4cd0*/  LEA.HI.X.SX32 R37, R37, R46.reuse, 0x1, P5 ;  /* 0x0000002e25257211 */ /* 0x080fe200028f0eff */
[----:B------:R-:W-:Y:S01]  /*4ce0*/  STG.E.U8 desc[UR16][R32.64], R49 ;  /* 0x0000003120007986 */ /* 0x000fe2000c101110 */
[----:B------:R-:W-:Y:S01]  /*4cf0*/  PRMT R47, R4, 0x7773, RZ ;  /* 0x00007773042f7816 */ /* 0x000fe200000000ff */
[----:B------:R-:W-:Y:S01]  /*4d00*/  FFMA R4, R0, 0.69314718246459960938, R75 ;  /* 0x3f31721800047823 */ /* 0x000fe2000000004b */
[-C--:B------:R-:W-:Y:S01]  /*4d10*/  LEA.HI.X.SX32 R39, R39, R46.reuse, 0x1, P6 ;  /* 0x0000002e27277211 */ /* 0x080fe200030f0eff */
[----:B------:R0:W-:Y:S01]  /*4d20*/  STG.E.U8 desc[UR16][R34.64], R5 ;  /* 0x0000000522007986 */ /* 0x0001e2000c101110 */
[-C--:B------:R-:W-:Y:S01]  /*4d30*/  LEA.HI.X.SX32 R41, R41, R46.reuse, 0x1, P3 ;  /* 0x0000002e29297211 */ /* 0x080fe200018f0eff */
[----:B------:R-:W-:Y:S01]  /*4d40*/  IMAD.HI R0, R11, 0x4, RZ ;  /* 0x000000040b007827 */ /* 0x000fe200078e02ff */
[----:B------:R-:W-:Y:S01]  /*4d50*/  PRMT R21, R6, 0x7773, RZ ;  /* 0x0000777306157816 */ /* 0x000fe200000000ff */
[----:B------:R1:W-:Y:S01]  /*4d60*/  STG.E.U8 desc[UR16][R36.64], R47 ;  /* 0x0000002f24007986 */ /* 0x0003e2000c101110 */
[----:B------:R-:W-:-:S02]  /*4d70*/  LEA.HI.X.SX32 R43, R43, R46, 0x1, P4 ;  /* 0x0000002e2b2b7211 */ /* 0x000fc400020f0eff */
[----:B------:R-:W-:Y:S01]  /*4d80*/  FSEL R3, R10, -INF , P1 ;  /* 0xff8000000a037808 */ /* 0x000fe20000800000 */
[----:B------:R1:W-:Y:S01]  /*4d90*/  STG.E.U8 desc[UR16][R38.64], R45 ;  /* 0x0000002d26007986 */ /* 0x0003e2000c101110 */
[----:B------:R-:W-:Y:S02]  /*4da0*/  LOP3.LUT R12, R12, 0x1f8, RZ, 0xc0, !PT ;  /* 0x000001f80c0c7812 */ /* 0x000fe400078ec0ff */
[----:B--2---:R-:W-:Y:S01]  /*4db0*/  IADD3 R2, P1, P2, R7, UR5, R68 ;  /* 0x0000000507027c10 */ /* 0x004fe2000fa3e044 */
[----:B------:R1:W-:Y:S01]  /*4dc0*/  STG.E.U8 desc[UR16][R40.64], R21 ;  /* 0x0000001528007986 */ /* 0x0003e2000c101110 */
[----:B0-----:R-:W-:Y:S01]  /*4dd0*/  FFMA R5, R3, 0.69314718246459960938, R20 ;  /* 0x3f31721803057823 */ /* 0x001fe20000000014 */
[----:B------:R-:W-:Y:S02]  /*4de0*/  UIMAD.WIDE UR4, UR4, 0x4, URZ ;  /* 0x00000004040478a5 */ /* 0x000fe4000f8e023f */
[----:B------:R1:W-:Y:S01]  /*4df0*/  STG.E.U8 desc[UR16][R42.64], R13 ;  /* 0x0000000d2a007986 */ /* 0x0003e2000c101110 */
[----:B------:R-:W-:Y:S03]  /*4e00*/  BAR.SYNC.DEFER_BLOCKING 0x0 ;  /* 0x0000000000007b1d */ /* 0x000fe60000010000 */
[----:B------:R-:W-:-:S03]  /*4e10*/  IADD3.X R3, R0, UR5, R69, P1, P2 ;  /* 0x0000000500037c10 */ /* 0x000fc60008fe4445 */
[----:B------:R1:W-:Y:S02]  /*4e20*/  STS.64 [R12+UR12], R4 ;  /* 0x000000040c007988 */ /* 0x0003e40008000a0c */
[----:B------:R-:W-:Y:S06]  /*4e30*/  BAR.SYNC.DEFER_BLOCKING 0x0 ;  /* 0x0000000000007b1d */ /* 0x000fec0000010000 */
[----:B------:R-:W-:Y:S05]  /*4e40*/  @P0 EXIT ;  /* 0x000000000000094d */ /* 0x000fea0003800000 */
[----:B-1----:R-:W0:Y:S04]  /*4e50*/  LDS R5, [R44] ;  /* 0x000000002c057984 */ /* 0x002e280000000800 */
[----:B0-----:R-:W-:Y:S01]  /*4e60*/  STG.E desc[UR16][R2.64], R5 ;  /* 0x0000000502007986 */ /* 0x001fe2000c101910 */
[----:B------:R-:W-:Y:S05]  /*4e70*/  EXIT ;  /* 0x000000000000794d */ /* 0x000fea0003800000 */
.L_x_2:
[----:B------:R-:W-:-:S00]  /*4e80*/  BRA `(.L_x_2) ;  /* 0xfffffffc00fc7947 */ /* 0x000fc0000383ffff */
[----:B------:R-:W-:-:S00]  /*4e90*/  NOP ;  /* 0x0000000000007918 */ /* 0x000fc00000000000 */
        /* <DEDUP_REMOVED lines=14> */
.L_x_3:


//--------------------- .nv.global.init           --------------------------
	.section	.nv.global.init,"aw",@progbits
.nv.global.init:
	.type		_$_str,@object
	.size		_$_str,(.L_0 - _$_str)
_$_str:
        /*0000*/ 	.byte	0x5f, 0x5f, 0x43, 0x55, 0x44, 0x41, 0x5f, 0x46, 0x54, 0x5a, 0x00
.L_0:


//--------------------- .nv.shared.attn_fwd       --------------------------
	.section	.nv.shared.attn_fwd,"aw",@nobits
	.sectionflags	@""
	.align	16
	.zero		1024


//--------------------- .nv.shared.reserved.0     --------------------------
	.section	.nv.shared.reserved.0,"aw",@nobits
	.weak		__nv_reservedSMEM_offset_0_alias
	.size		__nv_reservedSMEM_offset_0_alias, 0, 0
	.other		__nv_reservedSMEM_offset_0_alias,@"STO_CUDA_RESERVED_SHARED STV_DEFAULT"
__nv_reservedSMEM_offset_0_alias:
	.zero		0


//--------------------- .nv.constant0.attn_fwd    --------------------------
	.section	.nv.constant0.attn_fwd,"a",@progbits
	.sectionflags	@""
	.align	4
.nv.constant0.attn_fwd:
	.zero		664


//--------------------- SYMBOLS --------------------------

	.type		.nv.reservedSmem.offset0,@object
	.size		.nv.reservedSmem.offset0,0x4
